	.target	sm_100

	.elftype	@"ET_EXEC"


//--------------------- .note.nv.tkinfo           --------------------------
	.section	.note.nv.tkinfo,"",@"SHT_NOTE"
	.sectionflags	@"SHF_NOTE_NV_TKINFO"
	.tkinfo
        /*0018*/ 	.word	0x00000081
        /*0030*/ 	.string	""
        /*0030*/ 	.string	"ptxas"
        /*0030*/ 	.string	"Cuda compilation tools, release 12.9, V12.9.86"
        /*0030*/ 	.string	"Build cuda_12.9.r12.9/compiler.36037853_0"
        /*0030*/ 	.string	"-regUsageLevel 10 -arch sm_100f -m 64 "



//--------------------- .note.nv.cuver            --------------------------
	.section	.note.nv.cuver,"",@"SHT_NOTE"
	.sectionflags	@"SHF_NOTE_NV_CUVER"
        /*0018*/ 	.short	0x0001
        /*001a*/ 	.short	0x0064
        /*001c*/ 	.short	0x0001
        /*001e*/ 	.short	0x0000
        /*0020*/ 	.short	0x0001
        /*0022*/ 	.short	0x0000


//--------------------- .nv.info                  --------------------------
	.section	.nv.info,"",@"SHT_CUDA_INFO"
	.align	4


	//----- nvinfo : EIATTR_REGCOUNT
	.align		4
        /*0000*/ 	.byte	0x04, 0x2f
        /*0002*/ 	.short	(.L_15 - .L_14)
	.align		4
.L_14:
        /*0004*/ 	.word	index@(_ZN9deep_gemm24sm100_fp8_gemm_1d1d_implILN4cute4UMMA5MajorE0ELS3_0ELj0ELj7168ELj2048ELj128ELj224ELj128ELj1ELj128ELj128ELj64ELj4ELj128ELj128ELj1ELb0ELj147ELNS_8GemmTypeE0ELb0EN7cutlass10bfloat16_tENS_16EpilogueIdentityEEEvPijjj14CUtensorMap_stS9_S9_S9_S9_)
        /*0008*/ 	.word	0x00000038


	//----- nvinfo : EIATTR_FRAME_SIZE
	.align		4
.L_15:
        /*000c*/ 	.byte	0x04, 0x11
        /*000e*/ 	.short	(.L_17 - .L_16)
	.align		4
.L_16:
        /*0010*/ 	.word	index@($__internal_3_$__cuda_sm20_div_u16)
        /*0014*/ 	.word	0x00000000


	//----- nvinfo : EIATTR_FRAME_SIZE
	.align		4
.L_17:
        /*0018*/ 	.byte	0x04, 0x11
        /*001a*/ 	.short	(.L_19 - .L_18)
	.align		4
.L_18:
        /*001c*/ 	.word	index@($__internal_2_$__cuda_sm10x_tcgen05_guardrail_trap_unallocated_columns_being_dealloced)
        /*0020*/ 	.word	0x00000000


	//----- nvinfo : EIATTR_FRAME_SIZE
	.align		4
.L_19:
        /*0024*/ 	.byte	0x04, 0x11
        /*0026*/ 	.short	(.L_21 - .L_20)
	.align		4
.L_20:
        /*0028*/ 	.word	index@($__internal_1_$__cuda_sm10x_tcgen05_guardrail_trap_phase_invalid_during_alloc)
        /*002c*/ 	.word	0x00000000


	//----- nvinfo : EIATTR_FRAME_SIZE
	.align		4
.L_21:
        /*0030*/ 	.byte	0x04, 0x11
        /*0032*/ 	.short	(.L_23 - .L_22)
	.align		4
.L_22:
        /*0034*/ 	.word	index@($__internal_0_$__cuda_sm10x_tcgen05_guardrail_trap_col_being_dealloced_not_returned_by_alloc)
        /*0038*/ 	.word	0x00000000


	//----- nvinfo : EIATTR_FRAME_SIZE
	.align		4
.L_23:
        /*003c*/ 	.byte	0x04, 0x11
        /*003e*/ 	.short	(.L_25 - .L_24)
	.align		4
.L_24:
        /*0040*/ 	.word	index@(_ZN9deep_gemm24sm100_fp8_gemm_1d1d_implILN4cute4UMMA5MajorE0ELS3_0ELj0ELj7168ELj2048ELj128ELj224ELj128ELj1ELj128ELj128ELj64ELj4ELj128ELj128ELj1ELb0ELj147ELNS_8GemmTypeE0ELb0EN7cutlass10bfloat16_tENS_16EpilogueIdentityEEEvPijjj14CUtensorMap_stS9_S9_S9_S9_)
        /*0044*/ 	.word	0x00000000


	//----- nvinfo : EIATTR_MIN_STACK_SIZE
	.align		4
.L_25:
        /*0048*/ 	.byte	0x04, 0x12
        /*004a*/ 	.short	(.L_27 - .L_26)
	.align		4
.L_26:
        /*004c*/ 	.word	index@(_ZN9deep_gemm24sm100_fp8_gemm_1d1d_implILN4cute4UMMA5MajorE0ELS3_0ELj0ELj7168ELj2048ELj128ELj224ELj128ELj1ELj128ELj128ELj64ELj4ELj128ELj128ELj1ELb0ELj147ELNS_8GemmTypeE0ELb0EN7cutlass10bfloat16_tENS_16EpilogueIdentityEEEvPijjj14CUtensorMap_stS9_S9_S9_S9_)
        /*0050*/ 	.word	0x00000000
.L_27:


//--------------------- .nv.info._ZN9deep_gemm24sm100_fp8_gemm_1d1d_implILN4cute4UMMA5MajorE0ELS3_0ELj0ELj7168ELj2048ELj128ELj224ELj128ELj1ELj128ELj128ELj64ELj4ELj128ELj128ELj1ELb0ELj147ELNS_8GemmTypeE0ELb0EN7cutlass10bfloat16_tENS_16EpilogueIdentityEEEvPijjj14CUtensorMap_stS9_S9_S9_S9_ --------------------------
	.section	.nv.info._ZN9deep_gemm24sm100_fp8_gemm_1d1d_implILN4cute4UMMA5MajorE0ELS3_0ELj0ELj7168ELj2048ELj128ELj224ELj128ELj1ELj128ELj128ELj64ELj4ELj128ELj128ELj1ELb0ELj147ELNS_8GemmTypeE0ELb0EN7cutlass10bfloat16_tENS_16EpilogueIdentityEEEvPijjj14CUtensorMap_stS9_S9_S9_S9_,"",@"SHT_CUDA_INFO"
	.sectionflags	@""
	.align	4


	//----- nvinfo : EIATTR_CUDA_API_VERSION
	.align		4
        /*0000*/ 	.byte	0x04, 0x37
        /*0002*/ 	.short	(.L_29 - .L_28)
.L_28:
        /*0004*/ 	.word	0x00000081


	//----- nvinfo : EIATTR_KPARAM_INFO
	.align		4
.L_29:
        /*0008*/ 	.byte	0x04, 0x17
        /*000a*/ 	.short	(.L_31 - .L_30)
.L_30:
        /*000c*/ 	.word	0x00000000
        /*0010*/ 	.short	0x0008
        /*0012*/ 	.short	0x0240
        /*0014*/ 	.byte	0x00, 0xf0, 0x01, 0x02


	//----- nvinfo : EIATTR_KPARAM_INFO
	.align		4
.L_31:
        /*0018*/ 	.byte	0x04, 0x17
        /*001a*/ 	.short	(.L_33 - .L_32)
.L_32:
        /*001c*/ 	.word	0x00000000
        /*0020*/ 	.short	0x0007
        /*0022*/ 	.short	0x01c0
        /*0024*/ 	.byte	0x00, 0xf0, 0x01, 0x02


	//----- nvinfo : EIATTR_KPARAM_INFO
	.align		4
.L_33:
        /*0028*/ 	.byte	0x04, 0x17
        /*002a*/ 	.short	(.L_35 - .L_34)
.L_34:
        /*002c*/ 	.word	0x00000000
        /*0030*/ 	.short	0x0006
        /*0032*/ 	.short	0x0140
        /*0034*/ 	.byte	0x00, 0xf0, 0x01, 0x02


	//----- nvinfo : EIATTR_KPARAM_INFO
	.align		4
.L_35:
        /*0038*/ 	.byte	0x04, 0x17
        /*003a*/ 	.short	(.L_37 - .L_36)
.L_36:
        /*003c*/ 	.word	0x00000000
        /*0040*/ 	.short	0x0005
        /*0042*/ 	.short	0x00c0
        /*0044*/ 	.byte	0x00, 0xf0, 0x01, 0x02


	//----- nvinfo : EIATTR_KPARAM_INFO
	.align		4
.L_37:
        /*0048*/ 	.byte	0x04, 0x17
        /*004a*/ 	.short	(.L_39 - .L_38)
.L_38:
        /*004c*/ 	.word	0x00000000
        /*0050*/ 	.short	0x0004
        /*0052*/ 	.short	0x0040
        /*0054*/ 	.byte	0x00, 0xf0, 0x01, 0x02


	//----- nvinfo : EIATTR_KPARAM_INFO
	.align		4
.L_39:
        /*0058*/ 	.byte	0x04, 0x17
        /*005a*/ 	.short	(.L_41 - .L_40)
.L_40:
        /*005c*/ 	.word	0x00000000
        /*0060*/ 	.short	0x0003
        /*0062*/ 	.short	0x0010
        /*0064*/ 	.byte	0x00, 0xf0, 0x11, 0x00


	//----- nvinfo : EIATTR_KPARAM_INFO
	.align		4
.L_41:
        /*0068*/ 	.byte	0x04, 0x17
        /*006a*/ 	.short	(.L_43 - .L_42)
.L_42:
        /*006c*/ 	.word	0x00000000
        /*0070*/ 	.short	0x0002
        /*0072*/ 	.short	0x000c
        /*0074*/ 	.byte	0x00, 0xf0, 0x11, 0x00


	//----- nvinfo : EIATTR_KPARAM_INFO
	.align		4
.L_43:
        /*0078*/ 	.byte	0x04, 0x17
        /*007a*/ 	.short	(.L_45 - .L_44)
.L_44:
        /*007c*/ 	.word	0x00000000
        /*0080*/ 	.short	0x0001
        /*0082*/ 	.short	0x0008
        /*0084*/ 	.byte	0x00, 0xf0, 0x11, 0x00


	//----- nvinfo : EIATTR_KPARAM_INFO
	.align		4
.L_45:
        /*0088*/ 	.byte	0x04, 0x17
        /*008a*/ 	.short	(.L_47 - .L_46)
.L_46:
        /*008c*/ 	.word	0x00000000
        /*0090*/ 	.short	0x0000
        /*0092*/ 	.short	0x0000
        /*0094*/ 	.byte	0x00, 0xf5, 0x21, 0x00


	//----- nvinfo : EIATTR_AT_ENTRY_FRAGMENTS
	.align		4
.L_47:
        /*0098*/ 	.byte	0x04, 0x4f
        /*009a*/ 	.short	(.L_49 - .L_48)


	//   ....[0]....
.L_48:
        /*009c*/ 	.word	0x00000004


	//----- nvinfo : EIATTR_RESERVED_SMEM_USED
	.align		4
.L_49:
        /*00a0*/ 	.byte	0x01, 0x41
	.zero		2


	//----- nvinfo : EIATTR_SPARSE_MMA_MASK
	.align		4
        /*00a4*/ 	.byte	0x03, 0x50
        /*00a6*/ 	.short	0x0000


	//----- nvinfo : EIATTR_TCGEN05_1CTA_USED
	.align		4
        /*00a8*/ 	.byte	0x01, 0x51
	.zero		2


	//----- nvinfo : EIATTR_MAXREG_COUNT
	.align		4
        /*00ac*/ 	.byte	0x03, 0x1b
        /*00ae*/ 	.short	0x00ff


	//----- nvinfo : EIATTR_NUM_BARRIERS
	.align		4
        /*00b0*/ 	.byte	0x02, 0x4c
        /*00b2*/ 	.byte	0x09
	.zero		1


	//----- nvinfo : EIATTR_INT_WARP_WIDE_INSTR_OFFSETS
	.align		4
        /*00b4*/ 	.byte	0x04, 0x31
        /*00b6*/ 	.short	(.L_51 - .L_50)


	//   ....[0]....
.L_50:
        /*00b8*/ 	.word	0x00005060


	//   ....[1]....
        /*00bc*/ 	.word	0x00005080


	//----- nvinfo : EIATTR_COOP_GROUP_MASK_REGIDS
	.align		4
.L_51:
        /*00c0*/ 	.byte	0x04, 0x29
        /*00c2*/ 	.short	(.L_53 - .L_52)


	//   ....[0]....
.L_52:
        /*00c4*/ 	.word	0xffffffff


	//   ....[1]....
        /*00c8*/ 	.word	0xffffffff


	//   ....[2]....
        /*00cc*/ 	.word	0xffffffff


	//   ....[3]....
        /*00d0*/ 	.word	0xffffffff


	//   ....[4]....
        /*00d4*/ 	.word	0xffffffff


	//   ....[5]....
        /*00d8*/ 	.word	0xffffffff


	//   ....[6]....
        /*00dc*/ 	.word	0xffffffff


	//   ....[7]....
        /*00e0*/ 	.word	0xffffffff


	//   ....[8]....
        /*00e4*/ 	.word	0xffffffff


	//   ....[9]....
        /*00e8*/ 	.word	0xffffffff


	//   ....[10]....
        /*00ec*/ 	.word	0xffffffff


	//   ....[11]....
        /*00f0*/ 	.word	0xffffffff


	//   ....[12]....
        /*00f4*/ 	.word	0xffffffff


	//   ....[13]....
        /*00f8*/ 	.word	0xffffffff


	//----- nvinfo : EIATTR_COOP_GROUP_INSTR_OFFSETS
	.align		4
.L_53:
        /*00fc*/ 	.byte	0x04, 0x28
        /*00fe*/ 	.short	(.L_55 - .L_54)


	//   ....[0]....
.L_54:
        /*0100*/ 	.word	0x00000030


	//   ....[1]....
        /*0104*/ 	.word	0x00000470


	//   ....[2]....
        /*0108*/ 	.word	0x00000730


	//   ....[3]....
        /*010c*/ 	.word	0x00000b70


	//   ....[4]....
        /*0110*/ 	.word	0x00000c20


	//   ....[5]....
        /*0114*/ 	.word	0x00000cd0


	//   ....[6]....
        /*0118*/ 	.word	0x000012f0


	//   ....[7]....
        /*011c*/ 	.word	0x00001310


	//   ....[8]....
        /*0120*/ 	.word	0x00001330


	//   ....[9]....
        /*0124*/ 	.word	0x00001580


	//   ....[10]....
        /*0128*/ 	.word	0x000015b0


	//   ....[11]....
        /*012c*/ 	.word	0x000015d0


	//   ....[12]....
        /*0130*/ 	.word	0x00004f80


	//   ....[13]....
        /*0134*/ 	.word	0x00005140


	//----- nvinfo : EIATTR_VRC_CTA_INIT_COUNT
	.align		4
.L_55:
        /*0138*/ 	.byte	0x02, 0x4a
        /*013a*/ 	.byte	0x80
	.zero		1


	//----- nvinfo : EIATTR_MBARRIER_INSTR_OFFSETS
	.align		4
        /*013c*/ 	.byte	0x04, 0x39
        /*013e*/ 	.short	(.L_57 - .L_56)


	//   ....[0]....
.L_56:
        /*0140*/ 	.word	0x00000330
        /*0144*/ 	.word	0x000000ff
        /*0148*/ 	.word	0x00031800
        /*014c*/ 	.short	0x0100
        /*014e*/ 	.byte	0x05
	.zero		1


	//   ....[1]....
        /*0150*/ 	.word	0x00000340
        /*0154*/ 	.word	0x000000ff
        /*0158*/ 	.word	0x00031820
        /*015c*/ 	.short	0x0100
        /*015e*/ 	.byte	0x05
	.zero		1


	//   ....[2]....
        /*0160*/ 	.word	0x00000350
        /*0164*/ 	.word	0x000000ff
        /*0168*/ 	.word	0x00031840
        /*016c*/ 	.short	0x0100
        /*016e*/ 	.byte	0x05
	.zero		1


	//   ....[3]....
        /*0170*/ 	.word	0x00000360
        /*0174*/ 	.word	0x000000ff
        /*0178*/ 	.word	0x00031808
        /*017c*/ 	.short	0x0100
        /*017e*/ 	.byte	0x05
	.zero		1


	//   ....[4]....
        /*0180*/ 	.word	0x00000370
        /*0184*/ 	.word	0x000000ff
        /*0188*/ 	.word	0x00031828
        /*018c*/ 	.short	0x0100
        /*018e*/ 	.byte	0x05
	.zero		1


	//   ....[5]....
        /*0190*/ 	.word	0x00000380
        /*0194*/ 	.word	0x000000ff
        /*0198*/ 	.word	0x00031848
        /*019c*/ 	.short	0x0100
        /*019e*/ 	.byte	0x05
	.zero		1


	//   ....[6]....
        /*01a0*/ 	.word	0x00000390
        /*01a4*/ 	.word	0x000000ff
        /*01a8*/ 	.word	0x00031810
        /*01ac*/ 	.short	0x0100
        /*01ae*/ 	.byte	0x05
	.zero		1


	//   ....[7]....
        /*01b0*/ 	.word	0x000003a0
        /*01b4*/ 	.word	0x000000ff
        /*01b8*/ 	.word	0x00031830
        /*01bc*/ 	.short	0x0100
        /*01be*/ 	.byte	0x05
	.zero		1


	//   ....[8]....
        /*01c0*/ 	.word	0x000003b0
        /*01c4*/ 	.word	0x000000ff
        /*01c8*/ 	.word	0x00031850
        /*01cc*/ 	.short	0x0100
        /*01ce*/ 	.byte	0x05
	.zero		1


	//   ....[9]....
        /*01d0*/ 	.word	0x000003c0
        /*01d4*/ 	.word	0x000000ff
        /*01d8*/ 	.word	0x00031818
        /*01dc*/ 	.short	0x0100
        /*01de*/ 	.byte	0x05
	.zero		1


	//   ....[10]....
        /*01e0*/ 	.word	0x000003d0
        /*01e4*/ 	.word	0x000000ff
        /*01e8*/ 	.word	0x00031838
        /*01ec*/ 	.short	0x0100
        /*01ee*/ 	.byte	0x05
	.zero		1


	//   ....[11]....
        /*01f0*/ 	.word	0x000003e0
        /*01f4*/ 	.word	0x000000ff
        /*01f8*/ 	.word	0x00031858
        /*01fc*/ 	.short	0x0100
        /*01fe*/ 	.byte	0x05
	.zero		1


	//   ....[12]....
        /*0200*/ 	.word	0x000003f0
        /*0204*/ 	.word	0x000000ff
        /*0208*/ 	.word	0x00031860
        /*020c*/ 	.short	0x0100
        /*020e*/ 	.byte	0x05
	.zero		1


	//   ....[13]....
        /*0210*/ 	.word	0x00000400
        /*0214*/ 	.word	0x000000ff
        /*0218*/ 	.word	0x00031870
        /*021c*/ 	.short	0x0100
        /*021e*/ 	.byte	0x05
	.zero		1


	//   ....[14]....
        /*0220*/ 	.word	0x00000410
        /*0224*/ 	.word	0x000000ff
        /*0228*/ 	.word	0x00031868
        /*022c*/ 	.short	0x0100
        /*022e*/ 	.byte	0x05
	.zero		1


	//   ....[15]....
        /*0230*/ 	.word	0x00000420
        /*0234*/ 	.word	0x000000ff
        /*0238*/ 	.word	0x00031878
        /*023c*/ 	.short	0x0100
        /*023e*/ 	.byte	0x05
	.zero		1


	//   ....[16]....
        /*0240*/ 	.word	0x00000a20
        /*0244*/ 	.word	0x00000002
        /*0248*/ 	.word	0x00031800
        /*024c*/ 	.short	0x010a
        /*024e*/ 	.byte	0xff
	.zero		1


	//   ....[17]....
        /*0250*/ 	.word	0x00000db0
        /*0254*/ 	.word	0x00000002
        /*0258*/ 	.word	0x00000000
        /*025c*/ 	.short	0x0101
        /*025e*/ 	.byte	0xff
	.zero		1


	//   ....[18]....
        /*0260*/ 	.word	0x000010e0
        /*0264*/ 	.word	0x00000000
        /*0268*/ 	.word	0x00031870
        /*026c*/ 	.short	0x010a
        /*026e*/ 	.byte	0x08
	.zero		1


	//   ....[19]....
        /*0270*/ 	.word	0x00001180
        /*0274*/ 	.word	0x000000ff
        /*0278*/ 	.word	0x00031840
        /*027c*/ 	.short	0x010a
        /*027e*/ 	.byte	0x0d
	.zero		1


	//   ....[20]....
        /*0280*/ 	.word	0x00001550
        /*0284*/ 	.word	0x000000ff
        /*0288*/ 	.word	0x00031840
        /*028c*/ 	.short	0x010a
        /*028e*/ 	.byte	0x09
	.zero		1


	//   ....[21]....
        /*0290*/ 	.word	0x00001ab0
        /*0294*/ 	.word	0x00000000
        /*0298*/ 	.word	0x00031820
        /*029c*/ 	.short	0x010a
        /*029e*/ 	.byte	0xff
	.zero		1


	//   ....[22]....
        /*02a0*/ 	.word	0x00001e50
        /*02a4*/ 	.word	0x00000000
        /*02a8*/ 	.word	0x00031828
        /*02ac*/ 	.short	0x010a
        /*02ae*/ 	.byte	0xff
	.zero		1


	//   ....[23]....
        /*02b0*/ 	.word	0x00001fc0
        /*02b4*/ 	.word	0x00000000
        /*02b8*/ 	.word	0x00031830
        /*02bc*/ 	.short	0x010a
        /*02be*/ 	.byte	0xff
	.zero		1


	//   ....[24]....
        /*02c0*/ 	.word	0x00002120
        /*02c4*/ 	.word	0x00000000
        /*02c8*/ 	.word	0x00031838
        /*02cc*/ 	.short	0x010a
        /*02ce*/ 	.byte	0xff
	.zero		1


	//   ....[25]....
        /*02d0*/ 	.word	0x00002250
        /*02d4*/ 	.word	0x00000000
        /*02d8*/ 	.word	0x00031820
        /*02dc*/ 	.short	0x010a
        /*02de*/ 	.byte	0xff
	.zero		1


	//   ....[26]....
        /*02e0*/ 	.word	0x00002460
        /*02e4*/ 	.word	0x00000000
        /*02e8*/ 	.word	0x00031828
        /*02ec*/ 	.short	0x010a
        /*02ee*/ 	.byte	0xff
	.zero		1


	//   ....[27]....
        /*02f0*/ 	.word	0x00002590
        /*02f4*/ 	.word	0x00000000
        /*02f8*/ 	.word	0x00031830
        /*02fc*/ 	.short	0x010a
        /*02fe*/ 	.byte	0xff
	.zero		1


	//   ....[28]....
        /*0300*/ 	.word	0x000026c0
        /*0304*/ 	.word	0x00000000
        /*0308*/ 	.word	0x00031838
        /*030c*/ 	.short	0x010a
        /*030e*/ 	.byte	0xff
	.zero		1


	//   ....[29]....
        /*0310*/ 	.word	0x000027f0
        /*0314*/ 	.word	0x00000000
        /*0318*/ 	.word	0x00031820
        /*031c*/ 	.short	0x010a
        /*031e*/ 	.byte	0xff
	.zero		1


	//   ....[30]....
        /*0320*/ 	.word	0x00002a00
        /*0324*/ 	.word	0x00000000
        /*0328*/ 	.word	0x00031828
        /*032c*/ 	.short	0x010a
        /*032e*/ 	.byte	0xff
	.zero		1


	//   ....[31]....
        /*0330*/ 	.word	0x00002b30
        /*0334*/ 	.word	0x00000000
        /*0338*/ 	.word	0x00031830
        /*033c*/ 	.short	0x010a
        /*033e*/ 	.byte	0xff
	.zero		1


	//   ....[32]....
        /*0340*/ 	.word	0x00002c60
        /*0344*/ 	.word	0x00000000
        /*0348*/ 	.word	0x00031838
        /*034c*/ 	.short	0x010a
        /*034e*/ 	.byte	0xff
	.zero		1


	//   ....[33]....
        /*0350*/ 	.word	0x00002d90
        /*0354*/ 	.word	0x00000000
        /*0358*/ 	.word	0x00031820
        /*035c*/ 	.short	0x010a
        /*035e*/ 	.byte	0xff
	.zero		1


	//   ....[34]....
        /*0360*/ 	.word	0x00002fa0
        /*0364*/ 	.word	0x00000000
        /*0368*/ 	.word	0x00031828
        /*036c*/ 	.short	0x010a
        /*036e*/ 	.byte	0xff
	.zero		1


	//   ....[35]....
        /*0370*/ 	.word	0x000030d0
        /*0374*/ 	.word	0x00000000
        /*0378*/ 	.word	0x00031830
        /*037c*/ 	.short	0x010a
        /*037e*/ 	.byte	0xff
	.zero		1


	//   ....[36]....
        /*0380*/ 	.word	0x00003200
        /*0384*/ 	.word	0x00000000
        /*0388*/ 	.word	0x00031838
        /*038c*/ 	.short	0x010a
        /*038e*/ 	.byte	0xff
	.zero		1


	//   ....[37]....
        /*0390*/ 	.word	0x00003680
        /*0394*/ 	.word	0x00000002
        /*0398*/ 	.word	0x00031860
        /*039c*/ 	.short	0x010a
        /*039e*/ 	.byte	0xff
	.zero		1


	//   ....[38]....
        /*03a0*/ 	.word	0x00004e00
        /*03a4*/ 	.word	0x00000002
        /*03a8*/ 	.word	0x00000000
        /*03ac*/ 	.short	0x0101
        /*03ae*/ 	.byte	0xff
	.zero		1


	//   ....[39]....
        /*03b0*/ 	.word	0x00005170
        /*03b4*/ 	.word	0x00000002
        /*03b8*/ 	.word	0x00031800
        /*03bc*/ 	.short	0x010a
        /*03be*/ 	.byte	0xff
	.zero		1


	//   ....[40]....
        /*03c0*/ 	.word	0x000051f0
        /*03c4*/ 	.word	0x00000000
        /*03c8*/ 	.word	0x00031870
        /*03cc*/ 	.short	0x010a
        /*03ce*/ 	.byte	0xff
	.zero		1


	//   ....[41]....
        /*03d0*/ 	.word	0x00005260
        /*03d4*/ 	.word	0x00000002
        /*03d8*/ 	.word	0x00031840
        /*03dc*/ 	.short	0x010a
        /*03de*/ 	.byte	0xff
	.zero		1


	//   ....[42]....
        /*03e0*/ 	.word	0x000052d0
        /*03e4*/ 	.word	0x00000000
        /*03e8*/ 	.word	0x00031840
        /*03ec*/ 	.short	0x010a
        /*03ee*/ 	.byte	0xff
	.zero		1


	//   ....[43]....
        /*03f0*/ 	.word	0x00005340
        /*03f4*/ 	.word	0x00000000
        /*03f8*/ 	.word	0x00031820
        /*03fc*/ 	.short	0x010a
        /*03fe*/ 	.byte	0xff
	.zero		1


	//   ....[44]....
        /*0400*/ 	.word	0x000053b0
        /*0404*/ 	.word	0x00000000
        /*0408*/ 	.word	0x00031828
        /*040c*/ 	.short	0x010a
        /*040e*/ 	.byte	0xff
	.zero		1


	//   ....[45]....
        /*0410*/ 	.word	0x00005420
        /*0414*/ 	.word	0x00000000
        /*0418*/ 	.word	0x00031830
        /*041c*/ 	.short	0x010a
        /*041e*/ 	.byte	0xff
	.zero		1


	//   ....[46]....
        /*0420*/ 	.word	0x00005490
        /*0424*/ 	.word	0x00000000
        /*0428*/ 	.word	0x00031838
        /*042c*/ 	.short	0x010a
        /*042e*/ 	.byte	0xff
	.zero		1


	//   ....[47]....
        /*0430*/ 	.word	0x000054e0
        /*0434*/ 	.word	0x00000000
        /*0438*/ 	.word	0x00031820
        /*043c*/ 	.short	0x010a
        /*043e*/ 	.byte	0xff
	.zero		1


	//   ....[48]....
        /*0440*/ 	.word	0x00005530
        /*0444*/ 	.word	0x00000000
        /*0448*/ 	.word	0x00031828
        /*044c*/ 	.short	0x010a
        /*044e*/ 	.byte	0xff
	.zero		1


	//   ....[49]....
        /*0450*/ 	.word	0x00005580
        /*0454*/ 	.word	0x00000000
        /*0458*/ 	.word	0x00031830
        /*045c*/ 	.short	0x010a
        /*045e*/ 	.byte	0xff
	.zero		1


	//   ....[50]....
        /*0460*/ 	.word	0x000055d0
        /*0464*/ 	.word	0x00000000
        /*0468*/ 	.word	0x00031838
        /*046c*/ 	.short	0x010a
        /*046e*/ 	.byte	0xff
	.zero		1


	//   ....[51]....
        /*0470*/ 	.word	0x00005640
        /*0474*/ 	.word	0x00000000
        /*0478*/ 	.word	0x00031820
        /*047c*/ 	.short	0x010a
        /*047e*/ 	.byte	0xff
	.zero		1


	//   ....[52]....
        /*0480*/ 	.word	0x000056b0
        /*0484*/ 	.word	0x00000000
        /*0488*/ 	.word	0x00031828
        /*048c*/ 	.short	0x010a
        /*048e*/ 	.byte	0xff
	.zero		1


	//   ....[53]....
        /*0490*/ 	.word	0x00005720
        /*0494*/ 	.word	0x00000000
        /*0498*/ 	.word	0x00031830
        /*049c*/ 	.short	0x010a
        /*049e*/ 	.byte	0xff
	.zero		1


	//   ....[54]....
        /*04a0*/ 	.word	0x00005790
        /*04a4*/ 	.word	0x00000000
        /*04a8*/ 	.word	0x00031838
        /*04ac*/ 	.short	0x010a
        /*04ae*/ 	.byte	0xff
	.zero		1


	//   ....[55]....
        /*04b0*/ 	.word	0x000057e0
        /*04b4*/ 	.word	0x00000000
        /*04b8*/ 	.word	0x00031820
        /*04bc*/ 	.short	0x010a
        /*04be*/ 	.byte	0xff
	.zero		1


	//   ....[56]....
        /*04c0*/ 	.word	0x00005830
        /*04c4*/ 	.word	0x00000000
        /*04c8*/ 	.word	0x00031828
        /*04cc*/ 	.short	0x010a
        /*04ce*/ 	.byte	0xff
	.zero		1


	//   ....[57]....
        /*04d0*/ 	.word	0x00005880
        /*04d4*/ 	.word	0x00000000
        /*04d8*/ 	.word	0x00031830
        /*04dc*/ 	.short	0x010a
        /*04de*/ 	.byte	0xff
	.zero		1


	//   ....[58]....
        /*04e0*/ 	.word	0x000058d0
        /*04e4*/ 	.word	0x00000000
        /*04e8*/ 	.word	0x00031838
        /*04ec*/ 	.short	0x010a
        /*04ee*/ 	.byte	0xff
	.zero		1


	//   ....[59]....
        /*04f0*/ 	.word	0x00005930
        /*04f4*/ 	.word	0x00000002
        /*04f8*/ 	.word	0x00031860
        /*04fc*/ 	.short	0x010a
        /*04fe*/ 	.byte	0xff
	.zero		1


	//----- nvinfo : EIATTR_NUM_MBARRIERS
	.align		4
.L_57:
        /*0500*/ 	.byte	0x03, 0x38
        /*0502*/ 	.short	0x0010


	//----- nvinfo : EIATTR_EXIT_INSTR_OFFSETS
	.align		4
        /*0504*/ 	.byte	0x04, 0x1c
        /*0506*/ 	.short	(.L_59 - .L_58)


	//   ....[0]....
.L_58:
        /*0508*/ 	.word	0x00000830


	//   ....[1]....
        /*050c*/ 	.word	0x00000e10


	//   ....[2]....
        /*0510*/ 	.word	0x00000ef0


	//   ....[3]....
        /*0514*/ 	.word	0x000018d0


	//   ....[4]....
        /*0518*/ 	.word	0x00001940


	//   ....[5]....
        /*051c*/ 	.word	0x00003350


	//   ....[6]....
        /*0520*/ 	.word	0x000033b0


	//   ....[7]....
        /*0524*/ 	.word	0x00004f60


	//   ....[8]....
        /*0528*/ 	.word	0x00005150


	//----- nvinfo : EIATTR_MAX_THREADS
	.align		4
.L_59:
        /*052c*/ 	.byte	0x04, 0x05
        /*052e*/ 	.short	(.L_61 - .L_60)
.L_60:
        /*0530*/ 	.word	0x00000100
        /*0534*/ 	.word	0x00000001
        /*0538*/ 	.word	0x00000001


	//----- nvinfo : EIATTR_CRS_STACK_SIZE
	.align		4
.L_61:
        /*053c*/ 	.byte	0x04, 0x1e
        /*053e*/ 	.short	(.L_63 - .L_62)
.L_62:
        /*0540*/ 	.word	0x00000000


	//----- nvinfo : EIATTR_CBANK_PARAM_SIZE
	.align		4
.L_63:
        /*0544*/ 	.byte	0x03, 0x19
        /*0546*/ 	.short	0x02c0


	//----- nvinfo : EIATTR_PARAM_CBANK
	.align		4
        /*0548*/ 	.byte	0x04, 0x0a
        /*054a*/ 	.short	(.L_65 - .L_64)
	.align		4
.L_64:
        /*054c*/ 	.word	index@(.nv.constant0._ZN9deep_gemm24sm100_fp8_gemm_1d1d_implILN4cute4UMMA5MajorE0ELS3_0ELj0ELj7168ELj2048ELj128ELj224ELj128ELj1ELj128ELj128ELj64ELj4ELj128ELj128ELj1ELb0ELj147ELNS_8GemmTypeE0ELb0EN7cutlass10bfloat16_tENS_16EpilogueIdentityEEEvPijjj14CUtensorMap_stS9_S9_S9_S9_)
        /*0550*/ 	.short	0x0380
        /*0552*/ 	.short	0x02c0


	//----- nvinfo : EIATTR_SW_WAR
	.align		4
.L_65:
        /*0554*/ 	.byte	0x04, 0x36
        /*0556*/ 	.short	(.L_67 - .L_66)
.L_66:
        /*0558*/ 	.word	0x00000008
.L_67:


//--------------------- .nv.compat                --------------------------
	.section	.nv.compat,"",@"SHT_CUDA_COMPAT_INFO"
	.align	4
        /*0000*/ 	.byte	0x02, 0x02, 0x02, 0x00, 0x02, 0x05, 0x05, 0x00, 0x02, 0x03, 0x01, 0x00, 0x02, 0x06, 0x01, 0x00


//--------------------- .nv.callgraph             --------------------------
	.section	.nv.callgraph,"",@"SHT_CUDA_CALLGRAPH"
	.align	4
	.sectionentsize	8
	.align		4
        /*0000*/ 	.word	0x00000000
	.align		4
        /*0004*/ 	.word	0xffffffff
	.align		4
        /*0008*/ 	.word	0x00000000
	.align		4
        /*000c*/ 	.word	0xfffffffe
	.align		4
        /*0010*/ 	.word	0x00000000
	.align		4
        /*0014*/ 	.word	0xfffffffd
	.align		4
        /*0018*/ 	.word	0x00000000
	.align		4
        /*001c*/ 	.word	0xfffffffc


//--------------------- .nv.constant4             --------------------------
	.section	.nv.constant4,"a",@progbits
	.align	8
	.align		8
.nv.constant4:
        /*0000*/ 	.dword	_ZN47_INTERNAL_bb6b92fb_9_kernel_cu_1696854f_28984564cuda3std3__45__cpo5beginE
	.align		8
        /*0008*/ 	.dword	_ZN47_INTERNAL_bb6b92fb_9_kernel_cu_1696854f_28984564cuda3std3__45__cpo3endE
	.align		8
        /*0010*/ 	.dword	_ZN47_INTERNAL_bb6b92fb_9_kernel_cu_1696854f_28984564cuda3std3__45__cpo6cbeginE
	.align		8
        /*0018*/ 	.dword	_ZN47_INTERNAL_bb6b92fb_9_kernel_cu_1696854f_28984564cuda3std3__45__cpo4cendE
	.align		8
        /*0020*/ 	.dword	_ZN47_INTERNAL_bb6b92fb_9_kernel_cu_1696854f_28984564cuda3std3__449_GLOBAL__N__bb6b92fb_9_kernel_cu_1696854f_28984566ignoreE
	.align		8
        /*0028*/ 	.dword	_ZN47_INTERNAL_bb6b92fb_9_kernel_cu_1696854f_28984564cuda3std3__419piecewise_constructE
	.align		8
        /*0030*/ 	.dword	_ZN47_INTERNAL_bb6b92fb_9_kernel_cu_1696854f_28984564cuda3std3__48in_placeE
	.align		8
        /*0038*/ 	.dword	_ZN47_INTERNAL_bb6b92fb_9_kernel_cu_1696854f_28984564cuda3std6ranges3__45__cpo4swapE
	.align		8
        /*0040*/ 	.dword	_ZN47_INTERNAL_bb6b92fb_9_kernel_cu_1696854f_28984564cuda3std6ranges3__45__cpo9iter_moveE
	.align		8
        /*0048*/ 	.dword	_ZN47_INTERNAL_bb6b92fb_9_kernel_cu_1696854f_28984564cute7productE
	.align		8
        /*0050*/ 	.dword	_ZN47_INTERNAL_bb6b92fb_9_kernel_cu_1696854f_28984564cute1_E


//--------------------- .text._ZN9deep_gemm24sm100_fp8_gemm_1d1d_implILN4cute4UMMA5MajorE0ELS3_0ELj0ELj7168ELj2048ELj128ELj224ELj128ELj1ELj128ELj128ELj64ELj4ELj128ELj128ELj1ELb0ELj147ELNS_8GemmTypeE0ELb0EN7cutlass10bfloat16_tENS_16EpilogueIdentityEEEvPijjj14CUtensorMap_stS9_S9_S9_S9_ --------------------------
	.section	.text._ZN9deep_gemm24sm100_fp8_gemm_1d1d_implILN4cute4UMMA5MajorE0ELS3_0ELj0ELj7168ELj2048ELj128ELj224ELj128ELj1ELj128ELj128ELj64ELj4ELj128ELj128ELj1ELb0ELj147ELNS_8GemmTypeE0ELb0EN7cutlass10bfloat16_tENS_16EpilogueIdentityEEEvPijjj14CUtensorMap_stS9_S9_S9_S9_,"ax",@progbits
	.align	128
        .global         _ZN9deep_gemm24sm100_fp8_gemm_1d1d_implILN4cute4UMMA5MajorE0ELS3_0ELj0ELj7168ELj2048ELj128ELj224ELj128ELj1ELj128ELj128ELj64ELj4ELj128ELj128ELj1ELb0ELj147ELNS_8GemmTypeE0ELb0EN7cutlass10bfloat16_tENS_16EpilogueIdentityEEEvPijjj14CUtensorMap_stS9_S9_S9_S9_
        .type           _ZN9deep_gemm24sm100_fp8_gemm_1d1d_implILN4cute4UMMA5MajorE0ELS3_0ELj0ELj7168ELj2048ELj128ELj224ELj128ELj1ELj128ELj128ELj64ELj4ELj128ELj128ELj1ELb0ELj147ELNS_8GemmTypeE0ELb0EN7cutlass10bfloat16_tENS_16EpilogueIdentityEEEvPijjj14CUtensorMap_stS9_S9_S9_S9_,@function
        .size           _ZN9deep_gemm24sm100_fp8_gemm_1d1d_implILN4cute4UMMA5MajorE0ELS3_0ELj0ELj7168ELj2048ELj128ELj224ELj128ELj1ELj128ELj128ELj64ELj4ELj128ELj128ELj1ELb0ELj147ELNS_8GemmTypeE0ELb0EN7cutlass10bfloat16_tENS_16EpilogueIdentityEEEvPijjj14CUtensorMap_stS9_S9_S9_S9_,(.L_x_100 - _ZN9deep_gemm24sm100_fp8_gemm_1d1d_implILN4cute4UMMA5MajorE0ELS3_0ELj0ELj7168ELj2048ELj128ELj224ELj128ELj1ELj128ELj128ELj64ELj4ELj128ELj128ELj1ELb0ELj147ELNS_8GemmTypeE0ELb0EN7cutlass10bfloat16_tENS_16EpilogueIdentityEEEvPijjj14CUtensorMap_stS9_S9_S9_S9_)
        .other          _ZN9deep_gemm24sm100_fp8_gemm_1d1d_implILN4cute4UMMA5MajorE0ELS3_0ELj0ELj7168ELj2048ELj128ELj224ELj128ELj1ELj128ELj128ELj64ELj4ELj128ELj128ELj1ELb0ELj147ELNS_8GemmTypeE0ELb0EN7cutlass10bfloat16_tENS_16EpilogueIdentityEEEvPijjj14CUtensorMap_stS9_S9_S9_S9_,@"STO_CUDA_ENTRY STV_DEFAULT"
_ZN9deep_gemm24sm100_fp8_gemm_1d1d_implILN4cute4UMMA5MajorE0ELS3_0ELj0ELj7168ELj2048ELj128ELj224ELj128ELj1ELj128ELj128ELj64ELj4ELj128ELj128ELj1ELb0ELj147ELNS_8GemmTypeE0ELb0EN7cutlass10bfloat16_tENS_16EpilogueIdentityEEEvPijjj14CUtensorMap_stS9_S9_S9_S9_:
.text._ZN9deep_gemm24sm100_fp8_gemm_1d1d_implILN4cute4UMMA5MajorE0ELS3_0ELj0ELj7168ELj2048ELj128ELj224ELj128ELj1ELj128ELj128ELj64ELj4ELj128ELj128ELj1ELb0ELj147ELNS_8GemmTypeE0ELb0EN7cutlass10bfloat16_tENS_16EpilogueIdentityEEEvPijjj14CUtensorMap_stS9_S9_S9_S9_:
[----:B------:R-:W1:Y:S01]  /*0000*/  LDC R1, c[0x0][0x37c] ;  /* 0x0000df00ff017b82 */ /* 0x000e620000000800 */
[----:B------:R-:W2:Y:S02]  /*0010*/  S2R R0, SR_TID.X ;  /* 0x0000000000007919 */ /* 0x000ea40000002100 */
[----:B--2---:R-:W-:-:S05]  /*0020*/  SHF.R.U32.HI R0, RZ, 0x5, R0 ;  /* 0x00000005ff007819 */ /* 0x004fca0000011600 */
[----:B------:R-:W2:Y:S02]  /*0030*/  SHFL.IDX PT, R3, R0, RZ, 0x1f ;  /* 0x00001fff00037589 */ /* 0x000ea400000e0000 */
[----:B--2---:R-:W-:-:S13]  /*0040*/  ISETP.NE.AND P0, PT, R3, 0x2, PT ;  /* 0x000000020300780c */ /* 0x004fda0003f05270 */
[----:B-1----:R-:W-:Y:S05]  /*0050*/  @!P0 BRA `(.L_x_0) ;  /* 0x0000000400008947 */ /* 0x002fea0003800000 */
[----:B------:R-:W-:-:S13]  /*0060*/  ISETP.NE.AND P0, PT, R3, 0x1, PT ;  /* 0x000000010300780c */ /* 0x000fda0003f05270 */
[----:B------:R-:W-:Y:S05]  /*0070*/  @!P0 BRA `(.L_x_1) ;  /* 0x0000000000608947 */ /* 0x000fea0003800000 */
[----:B------:R-:W-:-:S13]  /*0080*/  ISETP.NE.AND P0, PT, R3, RZ, PT ;  /* 0x000000ff0300720c */ /* 0x000fda0003f05270 */
[----:B------:R-:W-:Y:S05]  /*0090*/  @P0 BRA `(.L_x_2) ;  /* 0x0000000400a80947 */ /* 0x000fea0003800000 */
[----:B------:R-:W-:Y:S01]  /*00a0*/  ELECT P0, URZ, PT ;  /* 0x0000000000ff782f */ /* 0x000fe20003800000 */
[----:B------:R-:W-:-:S12]  /*00b0*/  BSSY.RECONVERGENT B0, `(.L_x_3) ;  /* 0x0000013000007945 */ /* 0x000fd80003800200 */
[----:B------:R-:W-:Y:S05]  /*00c0*/  @!P0 BRA `(.L_x_4) ;  /* 0x0000000000448947 */ /* 0x000fea0003800000 */
[----:B------:R-:W1:Y:S02]  /*00d0*/  LDCU.64 UR4, c[0x0][0x348] ;  /* 0x00006900ff0477ac */ /* 0x000e640008000a00 */
[----:B-1----:R-:W-:Y:S02]  /*00e0*/  UIADD3 UR12, UP4, UPT, UR4, 0x40, URZ ;  /* 0x00000040040c7890 */ /* 0x002fe4000ff9e0ff */
[----:B------:R-:W-:Y:S02]  /*00f0*/  UIADD3 UR10, UP3, UPT, UR4, 0xc0, URZ ;  /* 0x000000c0040a7890 */ /* 0x000fe4000ff7e0ff */
[----:B------:R-:W-:Y:S02]  /*0100*/  UIADD3 UR8, UP2, UPT, UR4, 0x140, URZ ;  /* 0x0000014004087890 */ /* 0x000fe4000ff5e0ff */
[----:B------:R-:W-:Y:S02]  /*0110*/  UIADD3 UR6, UP1, UPT, UR4, 0x1c0, URZ ;  /* 0x000001c004067890 */ /* 0x000fe4000ff3e0ff */
[----:B------:R-:W-:-:S02]  /*0120*/  UIADD3 UR4, UP0, UPT, UR4, 0x240, URZ ;  /* 0x0000024004047890 */ /* 0x000fc4000ff1e0ff */
[----:B------:R-:W-:Y:S02]  /*0130*/  UIADD3.X UR13, UPT, UPT, URZ, UR5, URZ, UP4, !UPT ;  /* 0x00000005ff0d7290 */ /* 0x000fe4000a7fe4ff */
[----:B------:R-:W-:Y:S02]  /*0140*/  UIADD3.X UR11, UPT, UPT, URZ, UR5, URZ, UP3, !UPT ;  /* 0x00000005ff0b7290 */ /* 0x000fe40009ffe4ff */
[----:B------:R-:W-:Y:S02]  /*0150*/  UIADD3.X UR9, UPT, UPT, URZ, UR5, URZ, UP2, !UPT ;  /* 0x00000005ff097290 */ /* 0x000fe400097fe4ff */
[----:B------:R-:W-:Y:S02]  /*0160*/  UIADD3.X UR7, UPT, UPT, URZ, UR5, URZ, UP1, !UPT ;  /* 0x00000005ff077290 */ /* 0x000fe40008ffe4ff */
[----:B------:R-:W-:Y:S01]  /*0170*/  UIADD3.X UR5, UPT, UPT, URZ, UR5, URZ, UP0, !UPT ;  /* 0x00000005ff057290 */ /* 0x000fe200087fe4ff */
[----:B------:R1:W-:Y:S02]  /*0180*/  UTMACCTL.PF [UR12] ;  /* 0x000000000c0079b9 */ /* 0x0003e40008040000 */
[----:B------:R1:W-:Y:S02]  /*0190*/  UTMACCTL.PF [UR10] ;  /* 0x000000000a0079b9 */ /* 0x0003e40008040000 */
[----:B------:R1:W-:Y:S02]  /*01a0*/  UTMACCTL.PF [UR8] ;  /* 0x00000000080079b9 */ /* 0x0003e40008040000 */
[----:B------:R1:W-:Y:S02]  /*01b0*/  UTMACCTL.PF [UR6] ;  /* 0x00000000060079b9 */ /* 0x0003e40008040000 */
[----:B------:R1:W-:Y:S02]  /*01c0*/  UTMACCTL.PF [UR4] ;  /* 0x00000000040079b9 */ /* 0x0003e40008040000 */
[----:B-1----:R-:W-:Y:S01]  /*01d0*/  NOP ;  /* 0x0000000000007918 */ /* 0x002fe20000000000 */
.L_x_4:
[----:B------:R-:W-:Y:S05]  /*01e0*/  BSYNC.RECONVERGENT B0 ;  /* 0x0000000000007941 */ /* 0x000fea0003800200 */
.L_x_3:
[----:B------:R-:W-:Y:S05]  /*01f0*/  BRA `(.L_x_2) ;  /* 0x0000000400507947 */ /* 0x000fea0003800000 */
.L_x_1:
[----:B------:R-:W-:Y:S01]  /*0200*/  ELECT P0, URZ, PT ;  /* 0x0000000000ff782f */ /* 0x000fe20003800000 */
[----:B------:R-:W-:-:S12]  /*0210*/  BSSY.RECONVERGENT B0, `(.L_x_5) ;  /* 0x0000023000007945 */ /* 0x000fd80003800200 */
[----:B------:R-:W-:Y:S05]  /*0220*/  @!P0 BRA `(.L_x_6) ;  /* 0x0000000000848947 */ /* 0x000fea0003800000 */
[----:B------:R-:W1:Y:S01]  /*0230*/  S2UR UR5, SR_CgaCtaId ;  /* 0x00000000000579c3 */ /* 0x000e620000008800 */
[----:B------:R-:W-:Y:S01]  /*0240*/  UMOV UR7, 0x400 ;  /* 0x0000040000077882 */ /* 0x000fe20000000000 */
[----:B------:R-:W-:Y:S01]  /*0250*/  UMOV UR6, 0x1 ;  /* 0x0000000100067882 */ /* 0x000fe20000000000 */
[----:B------:R-:W-:Y:S02]  /*0260*/  UMOV UR4, 0x20 ;  /* 0x0000002000047882 */ /* 0x000fe40000000000 */
[----:B------:R-:W-:-:S04]  /*0270*/  UIADD3 UR8, UPT, UPT, -UR4, 0x100000, URZ ;  /* 0x0010000004087890 */ /* 0x000fc8000fffe1ff */
[----:B------:R-:W-:Y:S02]  /*0280*/  USHF.L.U32 UR9, UR8, 0xb, URZ ;  /* 0x0000000b08097899 */ /* 0x000fe400080006ff */
[----:B------:R-:W-:Y:S01]  /*0290*/  USHF.L.U32 UR8, UR8, 0x1, URZ ;  /* 0x0000000108087899 */ /* 0x000fe200080006ff */
[----:B------:R-:W-:Y:S02]  /*02a0*/  UMOV UR4, 0x80 ;  /* 0x0000008000047882 */ /* 0x000fe40000000000 */
[----:B------:R-:W-:-:S04]  /*02b0*/  UIADD3 UR10, UPT, UPT, -UR4, 0x100000, URZ ;  /* 0x00100000040a7890 */ /* 0x000fc8000fffe1ff */
[----:B------:R-:W-:Y:S02]  /*02c0*/  USHF.L.U32 UR11, UR10, 0xb, URZ ;  /* 0x0000000b0a0b7899 */ /* 0x000fe400080006ff */
[----:B------:R-:W-:Y:S02]  /*02d0*/  USHF.L.U32 UR10, UR10, 0x1, URZ ;  /* 0x000000010a0a7899 */ /* 0x000fe400080006ff */
[----:B-1----:R-:W-:Y:S02]  /*02e0*/  ULEA UR5, UR5, UR7, 0x18 ;  /* 0x0000000705057291 */ /* 0x002fe4000f8ec0ff */
[----:B------:R-:W-:-:S04]  /*02f0*/  UIADD3 UR6, UPT, UPT, -UR6, 0x100000, URZ ;  /* 0x0010000006067890 */ /* 0x000fc8000fffe1ff */
[----:B------:R-:W-:Y:S02]  /*0300*/  USHF.L.U32 UR7, UR6, 0xb, URZ ;  /* 0x0000000b06077899 */ /* 0x000fe400080006ff */
[----:B------:R-:W-:Y:S01]  /*0310*/  USHF.L.U32 UR6, UR6, 0x1, URZ ;  /* 0x0000000106067899 */ /* 0x000fe200080006ff */
[----:B------:R-:W1:Y:S11]  /*0320*/  FENCE.VIEW.ASYNC.S ;  /* 0x00000000000073c6 */ /* 0x000e760000000000 */
[----:B-1----:R1:W2:Y:S01]  /*0330*/  SYNCS.EXCH.64 URZ, [UR5+0x31800], UR6 ;  /* 0x0318000605ff75b2 */ /* 0x0022a20008000100 */
[----:B------:R1:W3:Y:S01]  /*0340*/  SYNCS.EXCH.64 URZ, [UR5+0x31820], UR6 ;  /* 0x0318200605ff75b2 */ /* 0x0002e20008000100 */
[----:B------:R1:W4:Y:S01]  /*0350*/  SYNCS.EXCH.64 URZ, [UR5+0x31840], UR8 ;  /* 0x0318400805ff75b2 */ /* 0x0003220008000100 */
[----:B------:R1:W5:Y:S01]  /*0360*/  SYNCS.EXCH.64 URZ, [UR5+0x31808], UR6 ;  /* 0x0318080605ff75b2 */ /* 0x0003620008000100 */
[----:B------:R1:W1:Y:S01]  /*0370*/  SYNCS.EXCH.64 URZ, [UR5+0x31828], UR6 ;  /* 0x0318280605ff75b2 */ /* 0x0002620008000100 */
        /* <DEDUP_REMOVED lines=11> */
[----:B------:R-:W-:Y:S01]  /*0430*/  NOP ;  /* 0x0000000000007918 */ /* 0x000fe20000000000 */
.L_x_6:
[----:B-1----:R-:W-:Y:S05]  /*0440*/  BSYNC.RECONVERGENT B0 ;  /* 0x0000000000007941 */ /* 0x002fea0003800200 */
.L_x_5:
[----:B------:R-:W-:Y:S05]  /*0450*/  BRA `(.L_x_2) ;  /* 0x0000000000b87947 */ /* 0x000fea0003800000 */
.L_x_0:
[----:B------:R-:W1:Y:S01]  /*0460*/  S2UR UR6, SR_CgaCtaId ;  /* 0x00000000000679c3 */ /* 0x000e620000008800 */
[----:B------:R-:W-:Y:S01]  /*0470*/  NOP ;  /* 0x0000000000007918 */ /* 0x000fe20000000000 */
[----:B------:R-:W-:Y:S01]  /*0480*/  UMOV UR4, 0x40 ;  /* 0x0000004000047882 */ /* 0x000fe20000000000 */
[----:B------:R-:W-:Y:S01]  /*0490*/  UMOV UR5, 0x400 ;  /* 0x0000040000057882 */ /* 0x000fe20000000000 */
[----:B-1----:R-:W-:Y:S02]  /*04a0*/  ULEA UR4, UR6, UR4, 0x18 ;  /* 0x0000000406047291 */ /* 0x002fe4000f8ec0ff */
[----:B------:R-:W-:-:S07]  /*04b0*/  ULEA UR5, UR6, UR5, 0x18 ;  /* 0x0000000506057291 */ /* 0x000fce000f8ec0ff */
[----:B------:R-:W1:Y:S02]  /*04c0*/  LDS.U8 R0, [UR4] ;  /* 0x00000004ff007984 */ /* 0x000e640008000000 */
[----:B-1----:R-:W-:-:S13]  /*04d0*/  ISETP.NE.AND P0, PT, R0, RZ, PT ;  /* 0x000000ff0000720c */ /* 0x002fda0003f05270 */
[----:B------:R-:W-:Y:S05]  /*04e0*/  @P0 BRA `(.L_x_7) ;  /* 0x00000000007c0947 */ /* 0x000fea0003800000 */
[----:B------:R-:W-:-:S13]  /*04f0*/  ELECT P0, URZ, PT ;  /* 0x0000000000ff782f */ /* 0x000fda0003800000 */
[----:B------:R-:W-:Y:S05]  /*0500*/  @!P0 BRA `(.L_x_8) ;  /* 0x0000000000848947 */ /* 0x000fea0003800000 */
[----:B------:R-:W-:Y:S01]  /*0510*/  UMOV UR4, 0x10 ;  /* 0x0000001000047882 */ /* 0x000fe20000000000 */
[----:B------:R-:W-:-:S04]  /*0520*/  IMAD.MOV.U32 R2, RZ, RZ, 0xffff ;  /* 0x0000ffffff027424 */ /* 0x000fc800078e00ff */
[----:B------:R-:W-:Y:S04]  /*0530*/  DEPBAR.LE SB1, 0x36 ;  /* 0x00009d800000791a */ /* 0x000fe80000000000 */
[----:B------:R-:W1:Y:S02]  /*0540*/  UTCATOMSWS.FIND_AND_SET.ALIGN UP0, UR4, UR4 ;  /* 0x00000004000475e3 */ /* 0x000e640008000800 */
[----:B-1----:R-:W-:Y:S01]  /*0550*/  PLOP3.LUT P0, PT, PT, PT, UP0, 0x80, 0x8 ;  /* 0x000000000008781c */ /* 0x002fe20003f0f008 */
[----:B------:R-:W-:-:S03]  /*0560*/  IMAD.U32 R7, RZ, RZ, UR4 ;  /* 0x00000004ff077e24 */ /* 0x000fc6000f8e00ff */
[----:B------:R-:W-:-:S04]  /*0570*/  SEL R0, RZ, 0xffffffff, !P0 ;  /* 0xffffffffff007807 */ /* 0x000fc80004000000 */
[----:B------:R-:W-:Y:S01]  /*0580*/  ISETP.NE.AND P0, PT, R0, RZ, PT ;  /* 0x000000ff0000720c */ /* 0x000fe20003f05270 */
[----:B------:R-:W-:-:S12]  /*0590*/  IMAD.MOV.U32 R0, RZ, RZ, 0x1 ;  /* 0x00000001ff007424 */ /* 0x000fd800078e00ff */
[----:B------:R-:W-:Y:S05]  /*05a0*/  @P0 BRA `(.L_x_9) ;  /* 0x0000000000240947 */ /* 0x000fea0003800000 */
.L_x_10:
[----:B------:R-:W-:Y:S05]  /*05b0*/  NANOSLEEP 0x64 ;  /* 0x000000640000795d */ /* 0x000fea0003800000 */
[----:B------:R-:W-:-:S05]  /*05c0*/  UMOV UR4, 0x10 ;  /* 0x0000001000047882 */ /* 0x000fca0000000000 */
[----:B------:R-:W-:Y:S04]  /*05d0*/  DEPBAR.LE SB1, 0x36 ;  /* 0x00009d800000791a */ /* 0x000fe80000000000 */
[----:B------:R-:W1:Y:S02]  /*05e0*/  UTCATOMSWS.FIND_AND_SET.ALIGN UP0, UR4, UR4 ;  /* 0x00000004000475e3 */ /* 0x000e640008000800 */
[----:B-1----:R-:W-:Y:S01]  /*05f0*/  PLOP3.LUT P0, PT, PT, PT, UP0, 0x80, 0x8 ;  /* 0x000000000008781c */ /* 0x002fe20003f0f008 */
[----:B------:R-:W-:-:S03]  /*0600*/  IMAD.U32 R7, RZ, RZ, UR4 ;  /* 0x00000004ff077e24 */ /* 0x000fc6000f8e00ff */
[----:B------:R-:W-:-:S04]  /*0610*/  SEL R4, RZ, 0xffffffff, !P0 ;  /* 0xffffffffff047807 */ /* 0x000fc80004000000 */
[----:B------:R-:W-:-:S13]  /*0620*/  ISETP.NE.AND P0, PT, R4, RZ, PT ;  /* 0x000000ff0400720c */ /* 0x000fda0003f05270 */
[----:B------:R-:W-:Y:S05]  /*0630*/  @!P0 BRA `(.L_x_10) ;  /* 0xfffffffc00dc8947 */ /* 0x000fea000383ffff */
.L_x_9:
[C---:B------:R-:W-:Y:S01]  /*0640*/  VIADD R5, R7.reuse, 0x10 ;  /* 0x0000001007057836 */ /* 0x040fe20000000000 */
[----:B------:R-:W-:Y:S01]  /*0650*/  UMOV UR4, 0x50 ;  /* 0x0000005000047882 */ /* 0x000fe20000000000 */
[----:B------:R-:W-:Y:S01]  /*0660*/  SHF.L.U32 R2, R2, R7, RZ ;  /* 0x0000000702027219 */ /* 0x000fe200000006ff */
[----:B------:R-:W-:Y:S01]  /*0670*/  ULEA UR4, UR6, UR4, 0x18 ;  /* 0x0000000406047291 */ /* 0x000fe2000f8ec0ff */
[----:B------:R-:W-:Y:S01]  /*0680*/  IMAD.SHL.U32 R7, R7, 0x20, RZ ;  /* 0x0000002007077824 */ /* 0x000fe200078e00ff */
[----:B------:R-:W-:-:S04]  /*0690*/  SHF.L.U32 R5, R0, R5, RZ ;  /* 0x0000000500057219 */ /* 0x000fc800000006ff */
[----:B------:R-:W-:-:S05]  /*06a0*/  LOP3.LUT R2, R5, R2, RZ, 0xfc, !PT ;  /* 0x0000000205027212 */ /* 0x000fca00078efcff */
[----:B------:R1:W-:Y:S04]  /*06b0*/  ATOMS.OR RZ, [UR4], R2 ;  /* 0x00000002ffff798c */ /* 0x0003e8000b000004 */
[----:B------:R1:W-:Y:S01]  /*06c0*/  STS [UR5+0x31880], R7 ;  /* 0x03188007ff007988 */ /* 0x0003e20008000805 */
[----:B------:R-:W-:Y:S05]  /*06d0*/  BRA `(.L_x_8) ;  /* 0x0000000000107947 */ /* 0x000fea0003800000 */
.L_x_7:
[----:B------:R-:W-:Y:S02]  /*06e0*/  MOV R0, 0xffffffff ;  /* 0xffffffff00007802 */ /* 0x000fe40000000f00 */
[----:B------:R-:W-:-:S03]  /*06f0*/  MOV R4, 0x720 ;  /* 0x0000072000047802 */ /* 0x000fc60000000f00 */
[----:B------:R1:W-:Y:S04]  /*0700*/  STS [UR5+0x31880], R0 ;  /* 0x03188000ff007988 */ /* 0x0003e80008000805 */
[----:B-1----:R-:W-:Y:S05]  /*0710*/  CALL.REL.NOINC `($__internal_1_$__cuda_sm10x_tcgen05_guardrail_trap_phase_invalid_during_alloc) ;  /* 0x0000005000a47944 */ /* 0x002fea0003c00000 */
.L_x_8:
[----:B------:R-:W-:Y:S05]  /*0720*/  WARPSYNC.ALL ;  /* 0x0000000000007948 */ /* 0x000fea0003800000 */
[----:B------:R-:W-:Y:S01]  /*0730*/  NOP ;  /* 0x0000000000007918 */ /* 0x000fe20000000000 */
.L_x_2:
[----:B------:R-:W1:Y:S01]  /*0740*/  LDC R0, c[0x0][0x388] ;  /* 0x0000e200ff007b82 */ /* 0x000e620000000800 */
[----:B------:R-:W5:Y:S07]  /*0750*/  S2R R21, SR_LANEID ;  /* 0x0000000000157919 */ /* 0x000f6e0000000000 */
[----:B--2345:R-:W-:Y:S01]  /*0760*/  BAR.SYNC.DEFER_BLOCKING 0x0 ;  /* 0x0000000000007b1d */ /* 0x03cfe20000010000 */
[----:B------:R-:W-:Y:S01]  /*0770*/  ISETP.NE.AND P0, PT, R3, RZ, PT ;  /* 0x000000ff0300720c */ /* 0x000fe20003f05270 */
[----:B-1----:R-:W-:-:S05]  /*0780*/  VIADD R0, R0, 0x7f ;  /* 0x0000007f00007836 */ /* 0x002fca0000000000 */
[----:B------:R-:W-:-:S05]  /*0790*/  SHF.R.U32.HI R31, RZ, 0x7, R0 ;  /* 0x00000007ff1f7819 */ /* 0x000fca0000011600 */
[----:B------:R-:W-:Y:S02]  /*07a0*/  IMAD.SHL.U32 R22, R31, 0x20, RZ ;  /* 0x000000201f167824 */ /* 0x000fe400078e00ff */
[----:B------:R-:W-:Y:S05]  /*07b0*/  @!P0 BRA `(.L_x_11) ;  /* 0x0000001000508947 */ /* 0x000fea0003800000 */
[----:B------:R-:W-:Y:S01]  /*07c0*/  ISETP.NE.AND P0, PT, R3, 0x1, PT ;  /* 0x000000010300780c */ /* 0x000fe20003f05270 */
[----:B------:R-:W1:-:S12]  /*07d0*/  S2UR UR5, SR_CgaCtaId ;  /* 0x00000000000579c3 */ /* 0x000e580000008800 */
[----:B------:R-:W-:Y:S05]  /*07e0*/  @!P0 BRA `(.L_x_12) ;  /* 0x0000000400948947 */ /* 0x000fea0003800000 */
[----:B------:R-:W-:-:S13]  /*07f0*/  ISETP.NE.AND P0, PT, R3, 0x2, PT ;  /* 0x000000020300780c */ /* 0x000fda0003f05270 */
[----:B------:R-:W-:Y:S05]  /*0800*/  @P0 BRA `(.L_x_13) ;  /* 0x0000002800e00947 */ /* 0x000fea0003800000 */
[----:B------:R-:W2:Y:S02]  /*0810*/  S2UR UR4, SR_CTAID.X ;  /* 0x00000000000479c3 */ /* 0x000ea40000002500 */
[----:B--2---:R-:W-:-:S13]  /*0820*/  ISETP.LE.U32.AND P0, PT, R22, UR4, PT ;  /* 0x0000000416007c0c */ /* 0x004fda000bf03070 */
[----:B-1----:R-:W-:Y:S05]  /*0830*/  @P0 EXIT ;  /* 0x000000000000094d */ /* 0x002fea0003800000 */
[--C-:B------:R-:W-:Y:S01]  /*0840*/  SHF.R.U32.HI R20, RZ, 0x3, R21.reuse ;  /* 0x00000003ff147819 */ /* 0x100fe20000011615 */
[----:B------:R-:W-:Y:S01]  /*0850*/  ULOP3.LUT UR4, URZ, UR4, URZ, 0x33, !UPT ;  /* 0x00000004ff047292 */ /* 0x000fe2000f8e33ff */
[----:B------:R-:W-:Y:S02]  /*0860*/  HFMA2 R15, -RZ, RZ, 0, 0 ;  /* 0x00000000ff0f7431 */ /* 0x000fe400000001ff */
[----:B------:R-:W-:Y:S01]  /*0870*/  IMAD.MOV.U32 R16, RZ, RZ, RZ ;  /* 0x000000ffff107224 */ /* 0x000fe200078e00ff */
[C---:B------:R-:W-:Y:S01]  /*0880*/  LOP3.LUT R6, R20.reuse, 0x1, RZ, 0x3c, !PT ;  /* 0x0000000114067812 */ /* 0x040fe200078e3cff */
[C---:B------:R-:W-:Y:S01]  /*0890*/  IMAD.SHL.U32 R0, R20.reuse, 0x20, RZ ;  /* 0x0000002014007824 */ /* 0x040fe200078e00ff */
[----:B------:R-:W-:Y:S01]  /*08a0*/  LOP3.LUT R18, R20, 0x2, RZ, 0x3c, !PT ;  /* 0x0000000214127812 */ /* 0x000fe200078e3cff */
[----:B------:R-:W-:Y:S01]  /*08b0*/  VIADD R25, R22, UR4 ;  /* 0x0000000416197c36 */ /* 0x000fe20008000000 */
[----:B------:R-:W-:Y:S01]  /*08c0*/  LOP3.LUT R4, R20, 0x3, RZ, 0x3c, !PT ;  /* 0x0000000314047812 */ /* 0x000fe200078e3cff */
[----:B------:R-:W-:Y:S01]  /*08d0*/  IMAD R20, R21, 0x4, R20 ;  /* 0x0000000415147824 */ /* 0x000fe200078e0214 */
[C---:B------:R-:W-:Y:S01]  /*08e0*/  LOP3.LUT R2, R0.reuse, 0x20, RZ, 0x3c, !PT ;  /* 0x0000002000027812 */ /* 0x040fe200078e3cff */
[----:B------:R-:W-:Y:S01]  /*08f0*/  IMAD.HI.U32 R25, R25, -0x2116a3b3, RZ ;  /* 0xdee95c4d19197827 */ /* 0x000fe200078e00ff */
[C---:B------:R-:W-:Y:S01]  /*0900*/  LOP3.LUT R22, R0.reuse, 0x40, RZ, 0x3c, !PT ;  /* 0x0000004000167812 */ /* 0x040fe200078e3cff */
[----:B------:R-:W-:Y:S01]  /*0910*/  UMOV UR5, URZ ;  /* 0x000000ff00057c82 */ /* 0x000fe20008000000 */
[CC--:B------:R-:W-:Y:S01]  /*0920*/  IADD3 R24, PT, PT, R0.reuse, R21.reuse, RZ ;  /* 0x0000001500187210 */ /* 0x0c0fe20007ffe0ff */
[C---:B------:R-:W-:Y:S01]  /*0930*/  IMAD R19, R21.reuse, 0x4, R6 ;  /* 0x0000000415137824 */ /* 0x040fe200078e0206 */
[----:B------:R-:W-:Y:S01]  /*0940*/  LOP3.LUT R0, R0, 0x60, RZ, 0x3c, !PT ;  /* 0x0000006000007812 */ /* 0x000fe200078e3cff */
[C---:B------:R-:W-:Y:S01]  /*0950*/  IMAD R18, R21.reuse, 0x4, R18 ;  /* 0x0000000415127824 */ /* 0x040fe200078e0212 */
[----:B------:R-:W-:Y:S01]  /*0960*/  LEA R17, R21, R4, 0x2 ;  /* 0x0000000415117211 */ /* 0x000fe200078e10ff */
[----:B------:R-:W-:Y:S01]  /*0970*/  IMAD.IADD R23, R2, 0x1, R21 ;  /* 0x0000000102177824 */ /* 0x000fe200078e0215 */
[----:B------:R-:W-:Y:S01]  /*0980*/  SHF.R.U32.HI R25, RZ, 0x7, R25 ;  /* 0x00000007ff197819 */ /* 0x000fe20000011619 */
[----:B------:R-:W-:Y:S01]  /*0990*/  IMAD.IADD R22, R22, 0x1, R21 ;  /* 0x0000000116167824 */ /* 0x000fe200078e0215 */
[----:B------:R-:W-:-:S07]  /*09a0*/  IADD3 R21, PT, PT, R0, R21, RZ ;  /* 0x0000001500157210 */ /* 0x000fce0007ffe0ff */
.L_x_17:
[----:B-1----:R-:W1:Y:S01]  /*09b0*/  S2R R0, SR_CgaCtaId ;  /* 0x0000000000007919 */ /* 0x002e620000008800 */
[----:B------:R-:W-:Y:S01]  /*09c0*/  MOV R3, 0x400 ;  /* 0x0000040000037802 */ /* 0x000fe20000000f00 */
[----:B------:R-:W-:-:S03]  /*09d0*/  UMOV UR4, URZ ;  /* 0x000000ff00047c82 */ /* 0x000fc60008000000 */
[----:B-1----:R-:W-:-:S07]  /*09e0*/  LEA R0, R0, R3, 0x18 ;  /* 0x0000000300007211 */ /* 0x002fce00078ec0ff */
.L_x_16:
[----:B-1----:R-:W-:Y:S01]  /*09f0*/  LEA R2, R15, R0, 0x3 ;  /* 0x000000000f027211 */ /* 0x002fe200078e18ff */
[----:B------:R-:W-:Y:S01]  /*0a00*/  ULOP3.LUT UP0, URZ, UR4, 0x3, URZ, 0xc0, !UPT ;  /* 0x0000000304ff7892 */ /* 0x000fe2000f80c0ff */
[----:B------:R-:W-:-:S04]  /*0a10*/  SHF.L.U32 R5, R16, 0x1f, RZ ;  /* 0x0000001f10057819 */ /* 0x000fc800000006ff */
[----:B------:R-:W1:Y:S02]  /*0a20*/  SYNCS.PHASECHK.TRANS64.TRYWAIT P0, [R2+URZ+0x31800], R5 ;  /* 0x03180005020075a7 */ /* 0x000e6400080011ff */
[----:B-1----:R-:W-:Y:S05]  /*0a30*/  @!P0 BRA `(.L_x_14) ;  /* 0x0000004400c88947 */ /* 0x002fea0003800000 */
.L_x_71:
[----:B------:R-:W-:Y:S05]  /*0a40*/  BRA.U UP0, `(.L_x_15) ;  /* 0x0000000100bc7547 */ /* 0x000fea000b800000 */
[C-C-:B------:R-:W-:Y:S02]  /*0a50*/  IMAD R26, R15.reuse, 0x200, R0.reuse ;  /* 0x000002000f1a7824 */ /* 0x140fe400078e0200 */
[----:B------:R-:W-:Y:S02]  /*0a60*/  IMAD R3, R15, 0x400, R0 ;  /* 0x000004000f037824 */ /* 0x000fe400078e0200 */
[--C-:B------:R-:W-:Y:S01]  /*0a70*/  IMAD R9, R24, 0x4, R26.reuse ;  /* 0x0000000418097824 */ /* 0x100fe200078e021a */
[-C--:B------:R-:W-:Y:S01]  /*0a80*/  LEA R8, R23, R26.reuse, 0x2 ;  /* 0x0000001a17087211 */ /* 0x080fe200078e10ff */
[--C-:B------:R-:W-:Y:S01]  /*0a90*/  IMAD R29, R22, 0x4, R26.reuse ;  /* 0x00000004161d7824 */ /* 0x100fe200078e021a */
[-C--:B------:R-:W-:Y:S01]  /*0aa0*/  LEA R27, R21, R26.reuse, 0x2 ;  /* 0x0000001a151b7211 */ /* 0x080fe200078e10ff */
[--C-:B-1----:R-:W-:Y:S01]  /*0ab0*/  IMAD R5, R19, 0x4, R26.reuse ;  /* 0x0000000413057824 */ /* 0x102fe200078e021a */
[-C--:B------:R-:W-:Y:S01]  /*0ac0*/  LEA R6, R20, R26.reuse, 0x2 ;  /* 0x0000001a14067211 */ /* 0x080fe200078e10ff */
[----:B------:R-:W1:Y:S01]  /*0ad0*/  LDS R9, [R9+0x30000] ;  /* 0x0300000009097984 */ /* 0x000e620000000800 */
[----:B------:R-:W-:Y:S01]  /*0ae0*/  LEA R4, R18, R26, 0x2 ;  /* 0x0000001a12047211 */ /* 0x000fe200078e10ff */
[----:B------:R-:W-:Y:S01]  /*0af0*/  IMAD R26, R17, 0x4, R26 ;  /* 0x00000004111a7824 */ /* 0x000fe200078e021a */
[-C--:B------:R-:W-:Y:S01]  /*0b00*/  LEA R14, R24, R3.reuse, 0x2 ;  /* 0x00000003180e7211 */ /* 0x080fe200078e10ff */
[----:B------:R-:W2:Y:S01]  /*0b10*/  LDS R8, [R8+0x30000] ;  /* 0x0300000008087984 */ /* 0x000ea20000000800 */
[--C-:B------:R-:W-:Y:S01]  /*0b20*/  IMAD R11, R23, 0x4, R3.reuse ;  /* 0x00000004170b7824 */ /* 0x100fe200078e0203 */
[----:B------:R-:W-:Y:S01]  /*0b30*/  LEA R10, R22, R3, 0x2 ;  /* 0x00000003160a7211 */ /* 0x000fe200078e10ff */
[----:B------:R-:W-:Y:S01]  /*0b40*/  IMAD R7, R21, 0x4, R3 ;  /* 0x0000000415077824 */ /* 0x000fe200078e0203 */
[----:B------:R-:W3:Y:S04]  /*0b50*/  LDS R29, [R29+0x30000] ;  /* 0x030000001d1d7984 */ /* 0x000ee80000000800 */
[----:B------:R-:W4:Y:S01]  /*0b60*/  LDS R27, [R27+0x30000] ;  /* 0x030000001b1b7984 */ /* 0x000f220000000800 */
[----:B------:R-:W-:-:S03]  /*0b70*/  NOP ;  /* 0x0000000000007918 */ /* 0x000fc60000000000 */
[----:B-1----:R1:W-:Y:S04]  /*0b80*/  STS [R6+0x30000], R9 ;  /* 0x0300000906007388 */ /* 0x0023e80000000800 */
[----:B--2---:R2:W-:Y:S04]  /*0b90*/  STS [R5+0x30000], R8 ;  /* 0x0300000805007388 */ /* 0x0045e80000000800 */
[----:B---3--:R3:W-:Y:S04]  /*0ba0*/  STS [R4+0x30000], R29 ;  /* 0x0300001d04007388 */ /* 0x0087e80000000800 */
[----:B----4-:R-:W-:Y:S04]  /*0bb0*/  STS [R26+0x30000], R27 ;  /* 0x0300001b1a007388 */ /* 0x010fe80000000800 */
[----:B------:R-:W4:Y:S04]  /*0bc0*/  LDS R13, [R14+0x30800] ;  /* 0x030800000e0d7984 */ /* 0x000f280000000800 */
[----:B------:R-:W5:Y:S04]  /*0bd0*/  LDS R12, [R11+0x30800] ;  /* 0x030800000b0c7984 */ /* 0x000f680000000800 */
[----:B------:R-:W5:Y:S01]  /*0be0*/  LDS R9, [R10+0x30800] ;  /* 0x030800000a097984 */ /* 0x000f620000000800 */
[----:B-1----:R-:W-:-:S03]  /*0bf0*/  LEA R6, R20, R3, 0x2 ;  /* 0x0000000314067211 */ /* 0x002fc600078e10ff */
[----:B------:R-:W1:Y:S01]  /*0c00*/  LDS R8, [R7+0x30800] ;  /* 0x0308000007087984 */ /* 0x000e620000000800 */
[----:B--2---:R-:W-:Y:S01]  /*0c10*/  IMAD R5, R19, 0x4, R3 ;  /* 0x0000000413057824 */ /* 0x004fe200078e0203 */
[----:B------:R-:W-:Y:S01]  /*0c20*/  NOP ;  /* 0x0000000000007918 */ /* 0x000fe20000000000 */
[-C--:B---3--:R-:W-:Y:S02]  /*0c30*/  LEA R4, R18, R3.reuse, 0x2 ;  /* 0x0000000312047211 */ /* 0x088fe400078e10ff */
[----:B------:R-:W-:Y:S01]  /*0c40*/  LEA R3, R17, R3, 0x2 ;  /* 0x0000000311037211 */ /* 0x000fe200078e10ff */
[----:B----4-:R-:W-:Y:S04]  /*0c50*/  STS [R6+0x30800], R13 ;  /* 0x0308000d06007388 */ /* 0x010fe80000000800 */
[----:B-----5:R-:W-:Y:S04]  /*0c60*/  STS [R5+0x30800], R12 ;  /* 0x0308000c05007388 */ /* 0x020fe80000000800 */
[----:B------:R-:W-:Y:S04]  /*0c70*/  STS [R4+0x30800], R9 ;  /* 0x0308000904007388 */ /* 0x000fe80000000800 */
[----:B-1----:R-:W-:Y:S04]  /*0c80*/  STS [R3+0x30800], R8 ;  /* 0x0308000803007388 */ /* 0x002fe80000000800 */
[----:B------:R-:W1:Y:S04]  /*0c90*/  LDS R27, [R14+0x30a00] ;  /* 0x030a00000e1b7984 */ /* 0x000e680000000800 */
[----:B------:R-:W2:Y:S04]  /*0ca0*/  LDS R26, [R11+0x30a00] ;  /* 0x030a00000b1a7984 */ /* 0x000ea80000000800 */
[----:B------:R-:W3:Y:S04]  /*0cb0*/  LDS R29, [R10+0x30a00] ;  /* 0x030a00000a1d7984 */ /* 0x000ee80000000800 */
[----:B------:R-:W4:Y:S01]  /*0cc0*/  LDS R28, [R7+0x30a00] ;  /* 0x030a0000071c7984 */ /* 0x000f220000000800 */
[----:B------:R-:W-:-:S03]  /*0cd0*/  NOP ;  /* 0x0000000000007918 */ /* 0x000fc60000000000 */
[----:B-1----:R5:W-:Y:S04]  /*0ce0*/  STS [R6+0x30a00], R27 ;  /* 0x030a001b06007388 */ /* 0x002be80000000800 */
[----:B--2---:R5:W-:Y:S04]  /*0cf0*/  STS [R5+0x30a00], R26 ;  /* 0x030a001a05007388 */ /* 0x004be80000000800 */
[----:B---3--:R5:W-:Y:S04]  /*0d00*/  STS [R4+0x30a00], R29 ;  /* 0x030a001d04007388 */ /* 0x008be80000000800 */
[----:B----4-:R5:W-:Y:S01]  /*0d10*/  STS [R3+0x30a00], R28 ;  /* 0x030a001c03007388 */ /* 0x010be20000000800 */
[----:B------:R1:W-:Y:S06]  /*0d20*/  MEMBAR.ALL.CTA ;  /* 0x0000000000007992 */ /* 0x0003ec0000008000 */
[----:B-1----:R-:W2:Y:S02]  /*0d30*/  FENCE.VIEW.ASYNC.S ;  /* 0x00000000000073c6 */ /* 0x002ea40000000000 */
.L_x_15:
[----:B-1----:R-:W-:Y:S01]  /*0d40*/  VIADD R2, R2, 0x31840 ;  /* 0x0003184002027836 */ /* 0x002fe20000000000 */
[C---:B------:R-:W-:Y:S01]  /*0d50*/  ISETP.NE.AND P0, PT, R15.reuse, 0x3, PT ;  /* 0x000000030f00780c */ /* 0x040fe20003f05270 */
[----:B------:R-:W-:Y:S01]  /*0d60*/  VIADD R15, R15, 0x1 ;  /* 0x000000010f0f7836 */ /* 0x000fe20000000000 */
[----:B------:R-:W-:Y:S02]  /*0d70*/  UIADD3 UR4, UPT, UPT, UR4, 0x1, URZ ;  /* 0x0000000104047890 */ /* 0x000fe4000fffe0ff */
[----:B------:R-:W-:Y:S02]  /*0d80*/  PRMT R2, RZ, 0x654, R2 ;  /* 0x00000654ff027816 */ /* 0x000fe40000000002 */
[----:B------:R-:W-:Y:S01]  /*0d90*/  SEL R15, R15, RZ, P0 ;  /* 0x000000ff0f0f7207 */ /* 0x000fe20000000000 */
[----:B------:R-:W-:Y:S01]  /*0da0*/  UISETP.NE.AND UP0, UPT, UR4, 0x10, UPT ;  /* 0x000000100400788c */ /* 0x000fe2000bf05270 */
[----:B--2---:R1:W-:Y:S02]  /*0db0*/  SYNCS.ARRIVE.TRANS64.RED.A1T0 RZ, [R2+URZ], RZ ;  /* 0x000000ff02ff79a7 */ /* 0x0043e400081004ff */
[----:B------:R-:W-:-:S04]  /*0dc0*/  ISETP.NE.AND P0, PT, R15, RZ, PT ;  /* 0x000000ff0f00720c */ /* 0x000fc80003f05270 */
[----:B-----5:R-:W-:-:S04]  /*0dd0*/  SEL R3, RZ, 0x1, P0 ;  /* 0x00000001ff037807 */ /* 0x020fc80000000000 */
[----:B------:R-:W-:Y:S01]  /*0de0*/  LOP3.LUT R16, R16, R3, RZ, 0x3c, !PT ;  /* 0x0000000310107212 */ /* 0x000fe200078e3cff */
[----:B------:R-:W-:Y:S06]  /*0df0*/  BRA.U UP0, `(.L_x_16) ;  /* 0xfffffff900fc7547 */ /* 0x000fec000b83ffff */
[----:B------:R-:W-:-:S13]  /*0e00*/  ISETP.NE.AND P0, PT, R25, UR5, PT ;  /* 0x0000000519007c0c */ /* 0x000fda000bf05270 */
[----:B------:R-:W-:Y:S05]  /*0e10*/  @!P0 EXIT ;  /* 0x000000000000894d */ /* 0x000fea0003800000 */
[----:B------:R-:W-:Y:S01]  /*0e20*/  UIADD3 UR5, UPT, UPT, UR5, 0x1, URZ ;  /* 0x0000000105057890 */ /* 0x000fe2000fffe0ff */
[----:B------:R-:W-:Y:S05]  /*0e30*/  BRA `(.L_x_17) ;  /* 0xfffffff800dc7947 */ /* 0x000fea000383ffff */
.L_x_12:
[----:B-1----:R-:W-:-:S09]  /*0e40*/  UISETP.NE.AND UP0, UPT, UR5, URZ, UPT ;  /* 0x000000ff0500728c */ /* 0x002fd2000bf05270 */
[----:B------:R-:W-:Y:S05]  /*0e50*/  BRA.U UP0, `(.L_x_13) ;  /* 0x00000025004c7547 */ /* 0x000fea000b800000 */
[----:B------:R-:W1:Y:S01]  /*0e60*/  S2UR UR4, SR_CTAID.X ;  /* 0x00000000000479c3 */ /* 0x000e620000002500 */
[----:B------:R-:W-:Y:S02]  /*0e70*/  UMOV UR8, 0x400 ;  /* 0x0000040000087882 */ /* 0x000fe40000000000 */
[----:B------:R-:W-:-:S04]  /*0e80*/  ULEA UR8, UR5, UR8, 0x18 ;  /* 0x0000000805087291 */ /* 0x000fc8000f8ec0ff */
[----:B------:R-:W-:Y:S02]  /*0e90*/  UIADD3 UR5, UPT, UPT, UR8, 0x14000, URZ ;  /* 0x0001400008057890 */ /* 0x000fe4000fffe0ff */
[----:B------:R-:W-:Y:S02]  /*0ea0*/  UIADD3 UR6, UPT, UPT, UR8, 0x4000, URZ ;  /* 0x0000400008067890 */ /* 0x000fe4000fffe0ff */
[----:B------:R-:W-:Y:S02]  /*0eb0*/  USHF.R.U32.HI UR5, URZ, 0x4, UR5 ;  /* 0x00000004ff057899 */ /* 0x000fe40008011605 */
[----:B------:R-:W-:Y:S02]  /*0ec0*/  USHF.R.U32.HI UR6, URZ, 0x4, UR6 ;  /* 0x00000004ff067899 */ /* 0x000fe40008011606 */
[----:B------:R-:W-:Y:S01]  /*0ed0*/  ULOP3.LUT UR5, UR5, 0x3fc0, URZ, 0xc0, !UPT ;  /* 0x00003fc005057892 */ /* 0x000fe2000f8ec0ff */
[----:B-1----:R-:W-:-:S13]  /*0ee0*/  ISETP.LE.U32.AND P0, PT, R22, UR4, PT ;  /* 0x0000000416007c0c */ /* 0x002fda000bf03070 */
[----:B------:R-:W-:Y:S05]  /*0ef0*/  @P0 EXIT ;  /* 0x000000000000094d */ /* 0x000fea0003800000 */
[----:B------:R-:W-:Y:S01]  /*0f00*/  ULOP3.LUT UR4, URZ, UR4, URZ, 0x33, !UPT ;  /* 0x00000004ff047292 */ /* 0x000fe2000f8e33ff */
[----:B------:R-:W-:Y:S01]  /*0f10*/  IMAD.U32 R8, RZ, RZ, UR5 ;  /* 0x00000005ff087e24 */ /* 0x000fe2000f8e00ff */
[----:B------:R-:W-:Y:S01]  /*0f20*/  ULOP3.LUT UR6, UR6, 0x3fc0, URZ, 0xc0, !UPT ;  /* 0x00003fc006067892 */ /* 0x000fe2000f8ec0ff */
[C---:B------:R-:W-:Y:S01]  /*0f30*/  ISETP.GE.U32.AND P0, PT, R21.reuse, 0x4, PT ;  /* 0x000000041500780c */ /* 0x040fe20003f06070 */
[----:B------:R-:W-:Y:S01]  /*0f40*/  IMAD.MOV.U32 R4, RZ, RZ, RZ ;  /* 0x000000ffff047224 */ /* 0x000fe200078e00ff */
[----:B------:R-:W-:Y:S01]  /*0f50*/  UMOV UR18, URZ ;  /* 0x000000ff00127c82 */ /* 0x000fe20008000000 */
[----:B------:R-:W-:Y:S01]  /*0f60*/  VIADD R3, R22, UR4 ;  /* 0x0000000416037c36 */ /* 0x000fe20008000000 */
[----:B------:R-:W-:Y:S01]  /*0f70*/  UMOV UR15, URZ ;  /* 0x000000ff000f7c82 */ /* 0x000fe20008000000 */
[C---:B------:R-:W-:Y:S01]  /*0f80*/  IMAD R8, R21.reuse, 0x700, R8 ;  /* 0x0000070015087824 */ /* 0x040fe200078e0208 */
[----:B------:R-:W-:Y:S01]  /*0f90*/  LEA R9, R21, UR6, 0xa ;  /* 0x0000000615097c11 */ /* 0x000fe2000f8e50ff */
[----:B------:R-:W-:Y:S01]  /*0fa0*/  IMAD.HI.U32 R3, R3, -0x2116a3b3, RZ ;  /* 0xdee95c4d03037827 */ /* 0x000fe200078e00ff */
[----:B------:R-:W-:Y:S01]  /*0fb0*/  UMOV UR6, 0x1c0 ;  /* 0x000001c000067882 */ /* 0x000fe20000000000 */
[----:B------:R-:W-:Y:S01]  /*0fc0*/  UMOV UR7, 0x1c4 ;  /* 0x000001c400077882 */ /* 0x000fe20000000000 */
[----:B------:R-:W-:Y:S01]  /*0fd0*/  SEL R9, R9, RZ, !P0 ;  /* 0x000000ff09097207 */ /* 0x000fe20004000000 */
[----:B------:R-:W-:Y:S01]  /*0fe0*/  UMOV UR4, 0x1c0 ;  /* 0x000001c000047882 */ /* 0x000fe20000000000 */
[----:B------:R-:W-:Y:S01]  /*0ff0*/  SEL R8, R8, RZ, !P0 ;  /* 0x000000ff08087207 */ /* 0x000fe20004000000 */
[----:B------:R-:W-:Y:S01]  /*1000*/  UMOV UR5, 0x1c4 ;  /* 0x000001c400057882 */ /* 0x000fe20000000000 */
[----:B------:R-:W-:-:S07]  /*1010*/  SHF.R.U32.HI R3, RZ, 0x7, R3 ;  /* 0x00000007ff037819 */ /* 0x000fce0000011603 */
.L_x_24:
[----:B------:R-:W-:Y:S01]  /*1020*/  USHF.R.U32.HI UR10, URZ, 0x1, UR18 ;  /* 0x00000001ff0a7899 */ /* 0x000fe20008011612 */
[----:B------:R-:W-:Y:S01]  /*1030*/  HFMA2 R7, -RZ, RZ, 0, 5.9604644775390625e-08 ;  /* 0x00000001ff077431 */ /* 0x000fe200000001ff */
[----:B------:R-:W-:Y:S02]  /*1040*/  USHF.L.U32 UR9, UR18, 0x3, URZ ;  /* 0x0000000312097899 */ /* 0x000fe400080006ff */
[----:B------:R-:W-:Y:S02]  /*1050*/  ULOP3.LUT UR10, UR10, 0x1, URZ, 0xc, !UPT ;  /* 0x000000010a0a7892 */ /* 0x000fe4000f8e0cff */
[----:B------:R-:W-:Y:S02]  /*1060*/  ULOP3.LUT UR9, UR9, 0x8, URZ, 0xc0, !UPT ;  /* 0x0000000809097892 */ /* 0x000fe4000f8ec0ff */
[----:B------:R-:W-:Y:S02]  /*1070*/  USHF.L.U32 UR10, UR10, 0x1f, URZ ;  /* 0x0000001f0a0a7899 */ /* 0x000fe400080006ff */
[----:B------:R-:W-:-:S02]  /*1080*/  ULOP3.LUT UR12, UR18, 0x1, URZ, 0xc0, !UPT ;  /* 0x00000001120c7892 */ /* 0x000fc4000f8ec0ff */
[----:B------:R-:W-:Y:S01]  /*1090*/  MOV R0, UR9 ;  /* 0x0000000900007c02 */ /* 0x000fe20008000f00 */
[----:B------:R-:W-:Y:S01]  /*10a0*/  UIADD3 UR9, UPT, UPT, UR8, UR9, URZ ;  /* 0x0000000908097290 */ /* 0x000fe2000fffe0ff */
[----:B------:R-:W-:Y:S01]  /*10b0*/  MOV R5, UR10 ;  /* 0x0000000a00057c02 */ /* 0x000fe20008000f00 */
[----:B------:R-:W-:Y:S02]  /*10c0*/  UIMAD UR12, UR12, 0xe0, URZ ;  /* 0x000000e00c0c78a4 */ /* 0x000fe4000f8e02ff */
[----:B------:R-:W-:Y:S01]  /*10d0*/  UIADD3 UR11, UPT, UPT, UR9, 0x31860, URZ ;  /* 0x00031860090b7890 */ /* 0x000fe2000fffe0ff */
[----:B------:R-:W1:Y:S02]  /*10e0*/  SYNCS.PHASECHK.TRANS64.TRYWAIT P0, [R0+UR8+0x31870], R5 ;  /* 0x03187005000075a7 */ /* 0x000e640008001108 */
[----:B-1----:R-:W-:Y:S09]  /*10f0*/  @!P0 BRA `(.L_x_18) ;  /* 0x0000004000308947 */ /* 0x002ff20003800000 */
.L_x_73:
[----:B------:R-:W-:Y:S01]  /*1100*/  NOP ;  /* 0x0000000000007918 */ /* 0x000fe20000000000 */
[----:B------:R-:W-:Y:S01]  /*1110*/  UMOV UR17, 0xe ;  /* 0x0000000e00117882 */ /* 0x000fe20000000000 */
[----:B------:R-:W-:-:S05]  /*1120*/  UMOV UR16, 0xfffffff0 ;  /* 0xfffffff000107882 */ /* 0x000fca0000000000 */
.L_x_23:
[----:B------:R-:W-:Y:S01]  /*1130*/  ULEA UR13, UR15, UR8, 0x3 ;  /* 0x000000080f0d7291 */ /* 0x000fe2000f8e18ff */
[----:B-1----:R-:W-:Y:S01]  /*1140*/  SHF.L.U32 R11, R4, 0x1f, RZ ;  /* 0x0000001f040b7819 */ /* 0x002fe200000006ff */
[----:B------:R-:W-:Y:S01]  /*1150*/  UIADD3 UR14, UPT, UPT, UR16, 0x10, URZ ;  /* 0x00000010100e7890 */ /* 0x000fe2000fffe0ff */
[----:B------:R-:W-:Y:S03]  /*1160*/  MOV R0, UR15 ;  /* 0x0000000f00007c02 */ /* 0x000fe60008000f00 */
[----:B------:R-:W-:Y:S03]  /*1170*/  ULOP3.LUT UP0, UR14, UR14, 0x2, URZ, 0xc0, !UPT ;  /* 0x000000020e0e7892 */ /* 0x000fe6000f80c0ff */
[----:B------:R-:W1:Y:S02]  /*1180*/  SYNCS.PHASECHK.TRANS64.TRYWAIT P0, [UR13+0x31840], R11 ;  /* 0x0318400bff0075a7 */ /* 0x000e64000800110d */
[----:B-12---:R-:W-:Y:S07]  /*1190*/  @!P0 BRA `(.L_x_19) ;  /* 0x0000004000288947 */ /* 0x006fee0003800000 */
.L_x_75:
[----:B------:R-:W-:Y:S01]  /*11a0*/  NOP ;  /* 0x0000000000007918 */ /* 0x000fe20000000000 */
[----:B------:R-:W-:Y:S05]  /*11b0*/  BRA.U UP0, `(.L_x_20) ;  /* 0x0000000100487547 */ /* 0x000fea000b800000 */
[----:B------:R-:W-:Y:S02]  /*11c0*/  ULEA UR19, UR15, UR8, 0x9 ;  /* 0x000000080f137291 */ /* 0x000fe4000f8e48ff */
[----:B------:R-:W-:Y:S02]  /*11d0*/  ULEA UR9, UR15, UR8, 0xa ;  /* 0x000000080f097291 */ /* 0x000fe4000f8e50ff */
[----:B------:R-:W-:Y:S02]  /*11e0*/  UIADD3 UR19, UPT, UPT, UR19, 0x30000, URZ ;  /* 0x0003000013137890 */ /* 0x000fe4000fffe0ff */
[----:B------:R-:W-:Y:S02]  /*11f0*/  UIADD3 UR10, UPT, UPT, UR9, 0x30800, URZ ;  /* 0x00030800090a7890 */ /* 0x000fe4000fffe0ff */
[----:B------:R-:W-:Y:S02]  /*1200*/  UIADD3 UR9, UPT, UPT, UR9, 0x30a00, URZ ;  /* 0x00030a0009097890 */ /* 0x000fe4000fffe0ff */
[----:B------:R-:W-:Y:S02]  /*1210*/  USHF.R.U32.HI UR19, URZ, 0x4, UR19 ;  /* 0x00000004ff137899 */ /* 0x000fe40008011613 */
[----:B------:R-:W-:Y:S02]  /*1220*/  USHF.R.U32.HI UR10, URZ, 0x4, UR10 ;  /* 0x00000004ff0a7899 */ /* 0x000fe4000801160a */
[----:B------:R-:W-:Y:S02]  /*1230*/  USHF.R.U32.HI UR9, URZ, 0x4, UR9 ;  /* 0x00000004ff097899 */ /* 0x000fe40008011609 */
[----:B------:R-:W-:Y:S02]  /*1240*/  ULOP3.LUT UR20, UR19, 0x3fe0, URZ, 0xc0, !UPT ;  /* 0x00003fe013147892 */ /* 0x000fe4000f8ec0ff */
[----:B------:R-:W-:Y:S02]  /*1250*/  ULOP3.LUT UR22, UR10, 0x3fc0, URZ, 0xc0, !UPT ;  /* 0x00003fc00a167892 */ /* 0x000fe4000f8ec0ff */
[----:B------:R-:W-:Y:S01]  /*1260*/  ULOP3.LUT UR24, UR9, 0x3fe0, URZ, 0xc0, !UPT ;  /* 0x00003fe009187892 */ /* 0x000fe2000f8ec0ff */
[----:B------:R-:W-:Y:S01]  /*1270*/  UMOV UR21, 0x4008 ;  /* 0x0000400800157882 */ /* 0x000fe20000000000 */
[----:B------:R-:W-:Y:S01]  /*1280*/  UMOV UR23, 0x4008 ;  /* 0x0000400800177882 */ /* 0x000fe20000000000 */
[----:B------:R-:W-:Y:S02]  /*1290*/  UMOV UR25, 0x4008 ;  /* 0x0000400800197882 */ /* 0x000fe40000000000 */
[----:B------:R2:W-:Y:S02]  /*12a0*/  UTCCP.T.S.4x32dp128bit tmem[0x1c0], gdesc[UR20] ;  /* 0x0001c014ff0079e7 */ /* 0x0005e40009100000 */
[----:B------:R2:W-:Y:S02]  /*12b0*/  UTCCP.T.S.4x32dp128bit tmem[0x1c4], gdesc[UR22] ;  /* 0x0001c416ff0079e7 */ /* 0x0005e40009100000 */
[----:B------:R2:W-:Y:S01]  /*12c0*/  UTCCP.T.S.4x32dp128bit tmem[0x1c8], gdesc[UR24] ;  /* 0x0001c818ff0079e7 */ /* 0x0005e20009100000 */
[----:B------:R-:W-:Y:S02]  /*12d0*/  NOP ;  /* 0x0000000000007918 */ /* 0x000fe40000000000 */
.L_x_20:
[----:B------:R-:W-:Y:S01]  /*12e0*/  UISETP.NE.AND UP0, UPT, UR15, 0x3, UPT ;  /* 0x000000030f00788c */ /* 0x000fe2000bf05270 */
[----:B------:R-:W-:Y:S01]  /*12f0*/  SHFL.IDX PT, R5, R8, R0, 0x1f ;  /* 0x00001f0008057589 */ /* 0x000fe200000e0000 */
[----:B------:R-:W-:Y:S01]  /*1300*/  UIADD3 UR10, UPT, UPT, UR15, 0x1, URZ ;  /* 0x000000010f0a7890 */ /* 0x000fe2000fffe0ff */
[----:B------:R-:W-:Y:S03]  /*1310*/  NOP ;  /* 0x0000000000007918 */ /* 0x000fe60000000000 */
[----:B------:R-:W-:Y:S03]  /*1320*/  USEL UR10, UR10, URZ, UP0 ;  /* 0x000000ff0a0a7287 */ /* 0x000fe60008000000 */
[----:B-1----:R-:W1:Y:S01]  /*1330*/  SHFL.IDX PT, R2, R9, R0, 0x1f ;  /* 0x00001f0009027589 */ /* 0x002e6200000e0000 */
[----:B------:R-:W-:Y:S02]  /*1340*/  USHF.L.U32 UR15, UR14, 0x4, URZ ;  /* 0x000000040e0f7899 */ /* 0x000fe400080006ff */
[----:B------:R-:W-:Y:S02]  /*1350*/  ULEA UR9, UR10, UR8, 0x3 ;  /* 0x000000080a097291 */ /* 0x000fe4000f8e18ff */
[----:B------:R-:W-:Y:S01]  /*1360*/  ULEA UR14, UR14, 0x8b8, 0xd ;  /* 0x000008b80e0e7891 */ /* 0x000fe2000f8e68ff */
[----:B------:R-:W-:Y:S01]  /*1370*/  ISETP.NE.AND P0, PT, RZ, UR10, PT ;  /* 0x0000000aff007c0c */ /* 0x000fe2000bf05270 */
[----:B------:R-:W-:Y:S01]  /*1380*/  UISETP.NE.AND UP0, UPT, UR16, -0x10, UPT ;  /* 0xfffffff01000788c */ /* 0x000fe2000bf05270 */
[----:B------:R-:W-:Y:S01]  /*1390*/  IMAD.U32 R10, RZ, RZ, UR10 ;  /* 0x0000000aff0a7e24 */ /* 0x000fe2000f8e00ff */
[----:B------:R-:W-:Y:S02]  /*13a0*/  UPRMT UR15, UR15, 0x5410, UR14 ;  /* 0x000054100f0f7896 */ /* 0x000fe4000800000e */
[----:B------:R-:W-:Y:S01]  /*13b0*/  UIADD3 UR13, UPT, UPT, UR13, 0x31820, URZ ;  /* 0x000318200d0d7890 */ /* 0x000fe2000fffe0ff */
[----:B------:R-:W-:Y:S01]  /*13c0*/  UMOV UR14, URZ ;  /* 0x000000ff000e7c82 */ /* 0x000fe20008000000 */
[----:B--2---:R-:W-:Y:S01]  /*13d0*/  UMOV UR23, 0x40004040 ;  /* 0x4000404000177882 */ /* 0x004fe20000000000 */
[----:B------:R-:W-:Y:S01]  /*13e0*/  UMOV UR21, 0x40004040 ;  /* 0x4000404000157882 */ /* 0x000fe20000000000 */
[----:B------:R-:W-:Y:S01]  /*13f0*/  UMOV UR27, 0x40004040 ;  /* 0x40004040001b7882 */ /* 0x000fe20000000000 */
[----:B------:R-:W-:Y:S01]  /*1400*/  UMOV UR25, 0x40004040 ;  /* 0x4000404000197882 */ /* 0x000fe20000000000 */
[----:B------:R-:W-:Y:S01]  /*1410*/  UMOV UR31, 0x40004040 ;  /* 0x40004040001f7882 */ /* 0x000fe20000000000 */
[----:B------:R-:W-:Y:S01]  /*1420*/  UMOV UR29, 0x40004040 ;  /* 0x40004040001d7882 */ /* 0x000fe20000000000 */
[----:B------:R-:W-:Y:S01]  /*1430*/  UMOV UR35, 0x40004040 ;  /* 0x4000404000237882 */ /* 0x000fe20000000000 */
[----:B------:R-:W-:Y:S01]  /*1440*/  UMOV UR33, 0x40004040 ;  /* 0x4000404000217882 */ /* 0x000fe20000000000 */
[----:B-1----:R-:W-:Y:S02]  /*1450*/  R2UR UR22, R2 ;  /* 0x00000000021672ca */ /* 0x002fe400000e0000 */
[----:B------:R-:W-:Y:S02]  /*1460*/  R2UR UR20, R5 ;  /* 0x00000000051472ca */ /* 0x000fe400000e0000 */
[----:B------:R-:W-:Y:S04]  /*1470*/  SEL R5, RZ, 0x1, P0 ;  /* 0x00000001ff057807 */ /* 0x000fe80000000000 */
[----:B------:R-:W-:Y:S05]  /*1480*/  LOP3.LUT R4, R4, R5, RZ, 0x3c, !PT ;  /* 0x0000000504047212 */ /* 0x000fea00078e3cff */
[----:B------:R-:W-:Y:S01]  /*1490*/  UIADD3 UR26, UPT, UPT, UR22, 0x2, URZ ;  /* 0x00000002161a7890 */ /* 0x000fe2000fffe0ff */
[----:B------:R-:W-:Y:S01]  /*14a0*/  IMAD.U32 R13, R4, -0x80000000, RZ ;  /* 0x80000000040d7824 */ /* 0x000fe200078e00ff */
[----:B------:R-:W-:Y:S01]  /*14b0*/  UIADD3 UR24, UPT, UPT, UR20, 0x2, URZ ;  /* 0x0000000214187890 */ /* 0x000fe2000fffe0ff */
[----:B------:R1:W-:Y:S01]  /*14c0*/  UTCQMMA gdesc[UR22], gdesc[UR20], tmem[UR12], tmem[UR14], idesc[UR15], tmem[UR6], UP0 ;  /* 0x00060e1416007dea */ /* 0x0003e2000800030c */
[----:B------:R-:W-:Y:S02]  /*14d0*/  UIADD3 UR30, UPT, UPT, UR22, 0x4, URZ ;  /* 0x00000004161e7890 */ /* 0x000fe4000fffe0ff */
[----:B------:R-:W-:Y:S02]  /*14e0*/  UIADD3 UR28, UPT, UPT, UR20, 0x4, URZ ;  /* 0x00000004141c7890 */ /* 0x000fe4000fffe0ff */
[----:B------:R-:W-:Y:S02]  /*14f0*/  UIADD3 UR34, UPT, UPT, UR22, 0x6, URZ ;  /* 0x0000000616227890 */ /* 0x000fe4000fffe0ff */
[----:B------:R-:W-:Y:S01]  /*1500*/  UIADD3 UR32, UPT, UPT, UR20, 0x6, URZ ;  /* 0x0000000614207890 */ /* 0x000fe2000fffe0ff */
[----:B------:R1:W-:Y:S04]  /*1510*/  UTCQMMA gdesc[UR26], gdesc[UR24], tmem[UR12], tmem[UR14], idesc[UR15], tmem[UR6], UPT ;  /* 0x00060e181a007dea */ /* 0x0003e8000b80030c */
[----:B------:R1:W-:Y:S04]  /*1520*/  UTCQMMA gdesc[UR30], gdesc[UR28], tmem[UR12], tmem[UR14], idesc[UR15], tmem[UR6], UPT ;  /* 0x00060e1c1e007dea */ /* 0x0003e8000b80030c */
[----:B------:R1:W-:Y:S01]  /*1530*/  UTCQMMA gdesc[UR34], gdesc[UR32], tmem[UR12], tmem[UR14], idesc[UR15], tmem[UR6], UPT ;  /* 0x00060e2022007dea */ /* 0x0003e2000b80030c */
[----:B------:R1:W-:Y:S01]  /*1540*/  UTCBAR [UR13], URZ ;  /* 0x000000ff0d0073e9 */ /* 0x0003e200080000ff */
[----:B------:R-:W2:Y:S02]  /*1550*/  SYNCS.PHASECHK.TRANS64.TRYWAIT P0, [UR9+0x31840], R13 ;  /* 0x0318400dff0075a7 */ /* 0x000ea40008001109 */
[----:B-12---:R-:W-:Y:S05]  /*1560*/  @!P0 BRA `(.L_x_21) ;  /* 0x0000003c00508947 */ /* 0x006fea0003800000 */
.L_x_77:
[----:B------:R-:W-:Y:S01]  /*1570*/  ELECT P0, URZ, PT ;  /* 0x0000000000ff782f */ /* 0x000fe20003800000 */
[----:B------:R-:W-:Y:S01]  /*1580*/  SHFL.IDX PT, R2, R9, R10, 0x1f ;  /* 0x00001f0a09027589 */ /* 0x000fe200000e0000 */
[----:B------:R-:W-:Y:S02]  /*1590*/  UIADD3 UR9, UPT, UPT, UR9, 0x31820, URZ ;  /* 0x0003182009097890 */ /* 0x000fe4000fffe0ff */
[----:B------:R-:W-:Y:S05]  /*15a0*/  UISETP.NE.AND UP0, UPT, UR16, -0x2, UPT ;  /* 0xfffffffe1000788c */ /* 0x000fea000bf05270 */
[----:B-1----:R-:W1:Y:S01]  /*15b0*/  SHFL.IDX PT, R0, R8, R10, 0x1f ;  /* 0x00001f0a08007589 */ /* 0x002e6200000e0000 */
[----:B------:R-:W-:Y:S01]  /*15c0*/  NOP ;  /* 0x0000000000007918 */ /* 0x000fe20000000000 */
[----:B------:R-:W-:Y:S02]  /*15d0*/  NOP ;  /* 0x0000000000007918 */ /* 0x000fe40000000000 */
[C---:B------:R-:W-:Y:S01]  /*15e0*/  @P0 IMAD.SHL.U32 R5, R7.reuse, 0x2000, RZ ;  /* 0x0000200007050824 */ /* 0x040fe200078e00ff */
[----:B------:R-:W-:Y:S01]  /*15f0*/  UMOV UR21, 0x40004040 ;  /* 0x4000404000157882 */ /* 0x000fe20000000000 */
[----:B------:R-:W-:Y:S01]  /*1600*/  @P0 IMAD.SHL.U32 R6, R7, 0x10, RZ ;  /* 0x0000001007060824 */ /* 0x000fe200078e00ff */
[----:B------:R-:W-:Y:S01]  /*1610*/  UMOV UR15, 0x40004040 ;  /* 0x40004040000f7882 */ /* 0x000fe20000000000 */
[----:B------:R-:W-:Y:S01]  /*1620*/  UMOV UR27, 0x40004040 ;  /* 0x40004040001b7882 */ /* 0x000fe20000000000 */
[----:B------:R-:W-:Y:S01]  /*1630*/  @P0 LOP3.LUT R5, R5, 0x6000, RZ, 0xc0, !PT ;  /* 0x0000600005050812 */ /* 0x000fe200078ec0ff */
[----:B------:R-:W-:Y:S01]  /*1640*/  UMOV UR25, 0x40004040 ;  /* 0x4000404000197882 */ /* 0x000fe20000000000 */
[----:B------:R-:W-:Y:S01]  /*1650*/  @P0 LOP3.LUT R6, R6, 0x30, RZ, 0xc0, !PT ;  /* 0x0000003006060812 */ /* 0x000fe200078ec0ff */
[----:B------:R-:W-:Y:S01]  /*1660*/  UMOV UR31, 0x40004040 ;  /* 0x40004040001f7882 */ /* 0x000fe20000000000 */
[----:B------:R-:W-:Y:S01]  /*1670*/  @P0 LOP3.LUT R5, R5, 0x8b8, RZ, 0xfc, !PT ;  /* 0x000008b805050812 */ /* 0x000fe200078efcff */
[----:B------:R-:W-:Y:S01]  /*1680*/  UMOV UR29, 0x40004040 ;  /* 0x40004040001d7882 */ /* 0x000fe20000000000 */
[----:B------:R-:W-:Y:S01]  /*1690*/  UMOV UR35, 0x40004040 ;  /* 0x4000404000237882 */ /* 0x000fe20000000000 */
[----:B------:R-:W-:Y:S01]  /*16a0*/  UMOV UR33, 0x40004040 ;  /* 0x4000404000217882 */ /* 0x000fe20000000000 */
[----:B------:R-:W-:Y:S02]  /*16b0*/  @P0 PRMT R5, R6, 0x5410, R5 ;  /* 0x0000541006050816 */ /* 0x000fe40000000005 */
[----:B-1----:R-:W-:Y:S01]  /*16c0*/  R2UR UR14, R0 ;  /* 0x00000000000e72ca */ /* 0x002fe200000e0000 */
[----:B------:R-:W-:Y:S01]  /*16d0*/  @P0 IMAD.MOV.U32 R10, RZ, RZ, RZ ;  /* 0x000000ffff0a0224 */ /* 0x000fe200078e00ff */
[----:B------:R-:W-:Y:S02]  /*16e0*/  @P0 R2UR UR13, R5 ;  /* 0x00000000050d02ca */ /* 0x000fe400000e0000 */
[----:B------:R-:W-:Y:S02]  /*16f0*/  R2UR UR20, R2 ;  /* 0x00000000021472ca */ /* 0x000fe400000e0000 */
[----:B------:R-:W-:Y:S07]  /*1700*/  @P0 R2UR UR22, R10 ;  /* 0x000000000a1602ca */ /* 0x000fee00000e0000 */
[----:B------:R-:W-:Y:S02]  /*1710*/  UIADD3 UR24, UPT, UPT, UR14, 0x2, URZ ;  /* 0x000000020e187890 */ /* 0x000fe4000fffe0ff */
[----:B------:R-:W-:Y:S01]  /*1720*/  UIADD3 UR28, UPT, UPT, UR14, 0x4, URZ ;  /* 0x000000040e1c7890 */ /* 0x000fe2000fffe0ff */
[----:B------:R-:W-:Y:S01]  /*1730*/  IMAD.U32 R11, RZ, RZ, UR13 ;  /* 0x0000000dff0b7e24 */ /* 0x000fe2000f8e00ff */
[----:B------:R-:W-:Y:S02]  /*1740*/  UIADD3 UR26, UPT, UPT, UR20, 0x2, URZ ;  /* 0x00000002141a7890 */ /* 0x000fe4000fffe0ff */
[----:B------:R-:W-:Y:S02]  /*1750*/  UIADD3 UR30, UPT, UPT, UR20, 0x4, URZ ;  /* 0x00000004141e7890 */ /* 0x000fe4000fffe0ff */
[----:B------:R-:W-:Y:S01]  /*1760*/  @P0 R2UR UR23, R11 ;  /* 0x000000000b1702ca */ /* 0x000fe200000e0000 */
[----:B------:R-:W-:Y:S02]  /*1770*/  UIADD3 UR34, UPT, UPT, UR20, 0x6, URZ ;  /* 0x0000000614227890 */ /* 0x000fe4000fffe0ff */
[----:B------:R-:W-:Y:S10]  /*1780*/  UIADD3 UR32, UPT, UPT, UR14, 0x6, URZ ;  /* 0x000000060e207890 */ /* 0x000ff4000fffe0ff */
[----:B------:R1:W-:Y:S01]  /*1790*/  UTCQMMA gdesc[UR20], gdesc[UR14], tmem[UR12], tmem[UR22], idesc[UR23], tmem[UR4], UPT ;  /* 0x0004160e14007dea */ /* 0x0003e2000b80030c */
[----:B------:R1:W-:Y:S01]  /*17a0*/  UTCQMMA gdesc[UR26], gdesc[UR24], tmem[UR12], tmem[UR22], idesc[UR23], tmem[UR4], UPT ;  /* 0x000416181a007dea */ /* 0x0003e2000b80030c */
[----:B------:R1:W-:Y:S01]  /*17b0*/  UTCQMMA gdesc[UR30], gdesc[UR28], tmem[UR12], tmem[UR22], idesc[UR23], tmem[UR4], UPT ;  /* 0x0004161c1e007dea */ /* 0x0003e2000b80030c */
[----:B------:R1:W-:Y:S01]  /*17c0*/  UTCQMMA gdesc[UR34], gdesc[UR32], tmem[UR12], tmem[UR22], idesc[UR23], tmem[UR4], UPT ;  /* 0x0004162022007dea */ /* 0x0003e2000b80030c */
[----:B------:R1:W-:Y:S01]  /*17d0*/  UTCBAR [UR9], URZ ;  /* 0x000000ff090073e9 */ /* 0x0003e200080000ff */
[----:B------:R-:W-:Y:S05]  /*17e0*/  BRA.U UP0, `(.L_x_22) ;  /* 0x0000000100087547 */ /* 0x000fea000b800000 */
[----:B------:R2:W-:Y:S01]  /*17f0*/  UTCBAR [UR11], URZ ;  /* 0x000000ff0b0073e9 */ /* 0x0005e200080000ff */
[----:B------:R-:W-:Y:S01]  /*1800*/  NOP ;  /* 0x0000000000007918 */ /* 0x000fe20000000000 */
.L_x_22:
[----:B------:R-:W-:Y:S01]  /*1810*/  UISETP.NE.AND UP0, UPT, UR10, 0x3, UPT ;  /* 0x000000030a00788c */ /* 0x000fe2000bf05270 */
[----:B------:R-:W-:Y:S01]  /*1820*/  VIADD R7, R7, 0x2 ;  /* 0x0000000207077836 */ /* 0x000fe20000000000 */
[----:B------:R-:W-:Y:S02]  /*1830*/  UIADD3 UR10, UPT, UPT, UR10, 0x1, URZ ;  /* 0x000000010a0a7890 */ /* 0x000fe4000fffe0ff */
[----:B------:R-:W-:Y:S02]  /*1840*/  UIADD3 UR17, UPT, UPT, UR17, -0x2, URZ ;  /* 0xfffffffe11117890 */ /* 0x000fe4000fffe0ff */
[----:B-1----:R-:W-:Y:S02]  /*1850*/  USEL UR15, UR10, URZ, UP0 ;  /* 0x000000ff0a0f7287 */ /* 0x002fe40008000000 */
[----:B------:R-:W-:Y:S02]  /*1860*/  UISETP.NE.AND UP0, UPT, UR17, -0x2, UPT ;  /* 0xfffffffe1100788c */ /* 0x000fe4000bf05270 */
[----:B------:R-:W-:Y:S02]  /*1870*/  UIADD3 UR16, UPT, UPT, UR16, 0x2, URZ ;  /* 0x0000000210107890 */ /* 0x000fe4000fffe0ff */
[----:B------:R-:W-:Y:S04]  /*1880*/  ISETP.NE.AND P0, PT, RZ, UR15, PT ;  /* 0x0000000fff007c0c */ /* 0x000fe8000bf05270 */
[----:B------:R-:W-:Y:S04]  /*1890*/  SEL R5, RZ, 0x1, P0 ;  /* 0x00000001ff057807 */ /* 0x000fe80000000000 */
[----:B------:R-:W-:Y:S01]  /*18a0*/  LOP3.LUT R4, R4, R5, RZ, 0x3c, !PT ;  /* 0x0000000504047212 */ /* 0x000fe200078e3cff */
[----:B------:R-:W-:Y:S06]  /*18b0*/  BRA.U UP0, `(.L_x_23) ;  /* 0xfffffff9001c7547 */ /* 0x000fec000b83ffff */
[----:B------:R-:W-:-:S13]  /*18c0*/  ISETP.NE.AND P0, PT, R3, UR18, PT ;  /* 0x0000001203007c0c */ /* 0x000fda000bf05270 */
[----:B--2---:R-:W-:Y:S05]  /*18d0*/  @!P0 EXIT ;  /* 0x000000000000894d */ /* 0x004fea0003800000 */
[----:B------:R-:W-:Y:S01]  /*18e0*/  UIADD3 UR18, UPT, UPT, UR18, 0x1, URZ ;  /* 0x0000000112127890 */ /* 0x000fe2000fffe0ff */
[----:B------:R-:W-:Y:S11]  /*18f0*/  BRA `(.L_x_24) ;  /* 0xfffffff400c87947 */ /* 0x000ff6000383ffff */
.L_x_11:
[----:B------:R-:W-:-:S13]  /*1900*/  ELECT P0, URZ, PT ;  /* 0x0000000000ff782f */ /* 0x000fda0003800000 */
[----:B------:R-:W-:Y:S05]  /*1910*/  @!P0 BRA `(.L_x_13) ;  /* 0x00000018009c8947 */ /* 0x000fea0003800000 */
[----:B------:R-:W1:Y:S02]  /*1920*/  S2UR UR4, SR_CTAID.X ;  /* 0x00000000000479c3 */ /* 0x000e640000002500 */
[----:B-1----:R-:W-:-:S13]  /*1930*/  ISETP.LE.U32.AND P0, PT, R22, UR4, PT ;  /* 0x0000000416007c0c */ /* 0x002fda000bf03070 */
[----:B------:R-:W-:Y:S05]  /*1940*/  @P0 EXIT ;  /* 0x000000000000094d */ /* 0x000fea0003800000 */
[----:B------:R-:W1:Y:S01]  /*1950*/  S2R R0, SR_CgaCtaId ;  /* 0x0000000000007919 */ /* 0x000e620000008800 */
[----:B------:R-:W-:Y:S01]  /*1960*/  IMAD.U32 R5, RZ, RZ, UR4 ;  /* 0x00000004ff057e24 */ /* 0x000fe2000f8e00ff */
[----:B------:R-:W2:Y:S04]  /*1970*/  LDC.64 R8, c[0x0][0x348] ;  /* 0x0000d200ff087b82 */ /* 0x000ea80000000a00 */
[----:B------:R-:W-:Y:S02]  /*1980*/  LOP3.LUT R3, RZ, R5, RZ, 0x33, !PT ;  /* 0x00000005ff037212 */ /* 0x000fe400078e33ff */
[----:B------:R-:W-:-:S03]  /*1990*/  PRMT R4, R5, 0x7610, R4 ;  /* 0x0000761005047816 */ /* 0x000fc60000000004 */
[----:B------:R-:W-:Y:S01]  /*19a0*/  IMAD.IADD R2, R22, 0x1, R3 ;  /* 0x0000000116027824 */ /* 0x000fe200078e0203 */
[----:B------:R-:W-:-:S03]  /*19b0*/  MOV R3, 0x400 ;  /* 0x0000040000037802 */ /* 0x000fc60000000f00 */
[----:B------:R-:W-:-:S05]  /*19c0*/  IMAD.HI.U32 R2, R2, -0x2116a3b3, RZ ;  /* 0xdee95c4d02027827 */ /* 0x000fca00078e00ff */
[----:B------:R-:W-:-:S05]  /*19d0*/  SHF.R.U32.HI R2, RZ, 0x7, R2 ;  /* 0x00000007ff027819 */ /* 0x000fca0000011602 */
[----:B------:R-:W-:Y:S01]  /*19e0*/  IMAD.MOV R2, RZ, RZ, -R2 ;  /* 0x000000ffff027224 */ /* 0x000fe200078e0a02 */
[----:B-1----:R-:W-:-:S07]  /*19f0*/  LEA R0, R0, R3, 0x18 ;  /* 0x0000000300007211 */ /* 0x002fce00078ec0ff */
.L_x_41:
[----:B------:R-:W-:Y:S01]  /*1a00*/  SHF.R.U32.HI R14, RZ, 0x5, R5 ;  /* 0x00000005ff0e7819 */ /* 0x000fe20000011605 */
[----:B------:R-:W-:Y:S05]  /*1a10*/  YIELD ;  /* 0x0000000000007946 */ /* 0x000fea0003800000 */
[----:B------:R-:W-:Y:S02]  /*1a20*/  LOP3.LUT R14, R14, 0x7fffff0, RZ, 0xc0, !PT ;  /* 0x07fffff00e0e7812 */ /* 0x000fe400078ec0ff */
[----:B------:R-:W-:Y:S02]  /*1a30*/  LOP3.LUT R38, R4, 0x1ff, RZ, 0xc0, !PT ;  /* 0x000001ff04267812 */ /* 0x000fe400078ec0ff */
[----:B------:R-:W-:-:S02]  /*1a40*/  VIADDMNMX.U32 R35, R31, -R14, 0x10, PT ;  /* 0x000000101f237446 */ /* 0x000fc4000380080e */
[----:B-1234-:R-:W-:Y:S02]  /*1a50*/  MOV R6, 0x1a70 ;  /* 0x00001a7000067802 */ /* 0x01efe40000000f00 */
[----:B--2---:R-:W-:Y:S05]  /*1a60*/  CALL.REL.NOINC `($__internal_3_$__cuda_sm20_div_u16) ;  /* 0x0000003c00e87944 */ /* 0x004fea0003c00000 */
[----:B------:R-:W-:Y:S01]  /*1a70*/  IMAD.MOV.U32 R3, RZ, RZ, -0x80000000 ;  /* 0x80000000ff037424 */ /* 0x000fe200078e00ff */
[----:B------:R-:W-:Y:S01]  /*1a80*/  PRMT R35, R35, 0x9910, RZ ;  /* 0x0000991023237816 */ /* 0x000fe200000000ff */
[----:B------:R-:W-:Y:S01]  /*1a90*/  VIADD R25, R0, 0x31800 ;  /* 0x0003180000197836 */ /* 0x000fe20000000000 */
[C---:B------:R-:W-:Y:S01]  /*1aa0*/  PRMT R6, R36.reuse, 0x9910, RZ ;  /* 0x0000991024067816 */ /* 0x040fe200000000ff */
[----:B------:R-:W1:Y:S01]  /*1ab0*/  SYNCS.PHASECHK.TRANS64.TRYWAIT P4, [R0+URZ+0x31820], R3 ;  /* 0x03182003000075a7 */ /* 0x000e6200080811ff */
[----:B------:R-:W-:Y:S01]  /*1ac0*/  LOP3.LUT R10, R36, 0xffff, RZ, 0xc0, !PT ;  /* 0x0000ffff240a7812 */ /* 0x000fe200078ec0ff */
[----:B------:R-:W-:Y:S01]  /*1ad0*/  VIADD R24, R0, 0x30000 ;  /* 0x0003000000187836 */ /* 0x000fe20000000000 */
[C---:B------:R-:W-:Y:S01]  /*1ae0*/  IADD3 R36, P3, PT, R8.reuse, 0x40, RZ ;  /* 0x0000004008247810 */ /* 0x040fe20007f7e0ff */
[----:B------:R-:W-:Y:S01]  /*1af0*/  IMAD R6, R35, R6, RZ ;  /* 0x0000000623067224 */ /* 0x000fe200078e02ff */
[C---:B------:R-:W-:Y:S01]  /*1b00*/  IADD3 R32, P1, PT, R8.reuse, 0x140, RZ ;  /* 0x0000014008207810 */ /* 0x040fe20007f3e0ff */
[----:B------:R-:W-:Y:S01]  /*1b10*/  IMAD.MOV.U32 R23, RZ, RZ, 0xb580 ;  /* 0x0000b580ff177424 */ /* 0x000fe200078e00ff */
[C---:B------:R-:W-:Y:S01]  /*1b20*/  IADD3 R34, P2, PT, R8.reuse, 0xc0, RZ ;  /* 0x000000c008227810 */ /* 0x040fe20007f5e0ff */
[----:B------:R-:W-:Y:S01]  /*1b30*/  IMAD.MOV R6, RZ, RZ, -R6 ;  /* 0x000000ffff067224 */ /* 0x000fe200078e0a06 */
[----:B------:R-:W-:Y:S01]  /*1b40*/  IADD3 R28, P0, PT, R8, 0x1c0, RZ ;  /* 0x000001c0081c7810 */ /* 0x000fe20007f1e0ff */
[--C-:B------:R-:W-:Y:S01]  /*1b50*/  IMAD.X R37, RZ, RZ, R9.reuse, P3 ;  /* 0x000000ffff257224 */ /* 0x100fe200018e0609 */
[----:B------:R-:W-:Y:S01]  /*1b60*/  IADD3 R22, PT, PT, R0, 0x30800, RZ ;  /* 0x0003080000167810 */ /* 0x000fe20007ffe0ff */
[----:B------:R-:W-:Y:S01]  /*1b70*/  IMAD R10, R10, 0xe0, RZ ;  /* 0x000000e00a0a7824 */ /* 0x000fe200078e02ff */
[----:B------:R-:W-:Y:S01]  /*1b80*/  PRMT R7, R6, 0x7710, RZ ;  /* 0x0000771006077816 */ /* 0x000fe200000000ff */
[----:B------:R-:W-:Y:S01]  /*1b90*/  VIADD R6, R0, 0x14000 ;  /* 0x0001400000067836 */ /* 0x000fe20000000000 */
[----:B------:R-:W-:Y:S01]  /*1ba0*/  IADD3.X R35, PT, PT, RZ, R9, RZ, P2, !PT ;  /* 0x00000009ff237210 */ /* 0x000fe200017fe4ff */
[----:B------:R-:W-:Y:S01]  /*1bb0*/  IMAD.X R33, RZ, RZ, R9, P1 ;  /* 0x000000ffff217224 */ /* 0x000fe200008e0609 */
[----:B------:R-:W-:-:S02]  /*1bc0*/  IADD3 R7, PT, PT, R38, R7, RZ ;  /* 0x0000000726077210 */ /* 0x000fc40007ffe0ff */
[----:B------:R-:W-:Y:S02]  /*1bd0*/  IADD3.X R29, PT, PT, RZ, R9, RZ, P0, !PT ;  /* 0x00000009ff1d7210 */ /* 0x000fe400007fe4ff */
[----:B------:R-:W-:Y:S02]  /*1be0*/  LOP3.LUT R11, R7, 0xffff, RZ, 0xc0, !PT ;  /* 0x0000ffff070b7812 */ /* 0x000fe400078ec0ff */
[----:B------:R-:W-:-:S03]  /*1bf0*/  IADD3 R7, PT, PT, R0, 0x4000, RZ ;  /* 0x0000400000077810 */ /* 0x000fc60007ffe0ff */
[----:B------:R-:W-:Y:S01]  /*1c00*/  IMAD.IADD R11, R14, 0x1, R11 ;  /* 0x000000010e0b7824 */ /* 0x000fe200078e020b */
[----:B-1----:R-:W-:Y:S06]  /*1c10*/  @!P4 BRA `(.L_x_25) ;  /* 0x0000003400c0c947 */ /* 0x002fec0003800000 */
.L_x_78:
[----:B------:R-:W-:Y:S01]  /*1c20*/  IMAD.SHL.U32 R11, R11, 0x80, RZ ;  /* 0x000000800b0b7824 */ /* 0x000fe200078e00ff */
[----:B------:R-:W-:Y:S01]  /*1c30*/  R2UR UR13, R25 ;  /* 0x00000000190d72ca */ /* 0x000fe200000e0000 */
[----:B------:R-:W-:Y:S01]  /*1c40*/  UMOV UR14, URZ ;  /* 0x000000ff000e7c82 */ /* 0x000fe20008000000 */
[----:B------:R-:W-:Y:S01]  /*1c50*/  R2UR UR28, R36 ;  /* 0x00000000241c72ca */ /* 0x000fe200000e0000 */
[----:B------:R-:W-:Y:S01]  /*1c60*/  UMOV UR20, 0x0 ;  /* 0x0000000000147882 */ /* 0x000fe20000000000 */
[----:B------:R-:W-:Y:S01]  /*1c70*/  R2UR UR29, R37 ;  /* 0x00000000251d72ca */ /* 0x000fe200000e0000 */
[----:B------:R-:W-:Y:S01]  /*1c80*/  UMOV UR21, 0x10000000 ;  /* 0x1000000000157882 */ /* 0x000fe20000000000 */
[----:B------:R-:W-:Y:S01]  /*1c90*/  R2UR UR12, R7 ;  /* 0x00000000070c72ca */ /* 0x000fe200000e0000 */
[----:B------:R-:W-:Y:S01]  /*1ca0*/  UMOV UR11, URZ ;  /* 0x000000ff000b7c82 */ /* 0x000fe20008000000 */
[----:B------:R-:W-:Y:S01]  /*1cb0*/  R2UR UR15, R11 ;  /* 0x000000000b0f72ca */ /* 0x000fe200000e0000 */
[----:B------:R-:W-:Y:S01]  /*1cc0*/  UMOV UR18, UR14 ;  /* 0x0000000e00127c82 */ /* 0x000fe20008000000 */
        /* <DEDUP_REMOVED lines=9> */
[----:B------:R-:W-:Y:S01]  /*1d60*/  VIADD R21, R0, 0x8000 ;  /* 0x0000800000157836 */ /* 0x000fe20000000000 */
[----:B------:R-:W-:Y:S01]  /*1d70*/  R2UR UR25, R33 ;  /* 0x00000000211972ca */ /* 0x000fe200000e0000 */
[----:B------:R2:W-:Y:S01]  /*1d80*/  UTMALDG.2D [UR12], [UR28], desc[UR20] ;  /* 0x0000140c1c0075b4 */ /* 0x0005e20008009000 */
[----:B------:R-:W-:Y:S01]  /*1d90*/  R2UR UR8, R24 ;  /* 0x00000000180872ca */ /* 0x000fe200000e0000 */
[----:B------:R-:W-:Y:S01]  /*1da0*/  UMOV UR10, UR15 ;  /* 0x0000000f000a7c82 */ /* 0x000fe20008000000 */
[----:B------:R-:W-:Y:S01]  /*1db0*/  R2UR UR22, R28 ;  /* 0x000000001c1672ca */ /* 0x000fe200000e0000 */
[----:B------:R-:W-:Y:S01]  /*1dc0*/  VIADD R20, R0, 0x31808 ;  /* 0x0003180800147836 */ /* 0x000fe20000000000 */
[----:B------:R-:W-:Y:S01]  /*1dd0*/  R2UR UR23, R29 ;  /* 0x000000001d1772ca */ /* 0x000fe200000e0000 */
[----:B------:R-:W-:Y:S01]  /*1de0*/  UMOV UR6, UR19 ;  /* 0x0000001300067c82 */ /* 0x000fe20008000000 */
[----:B------:R-:W-:Y:S01]  /*1df0*/  R2UR UR4, R22 ;  /* 0x00000000160472ca */ /* 0x000fe200000e0000 */
[----:B------:R2:W-:Y:S01]  /*1e00*/  UTMALDG.2D [UR16], [UR26], desc[UR20] ;  /* 0x000014101a0075b4 */ /* 0x0005e20008009000 */
[----:B------:R-:W-:-:S05]  /*1e10*/  VIADD R18, R0, 0x1b000 ;  /* 0x0001b00000127836 */ /* 0x000fca0000000000 */
[----:B------:R2:W-:Y:S06]  /*1e20*/  UTMALDG.2D [UR8], [UR24], desc[UR20] ;  /* 0x00001408180075b4 */ /* 0x0005ec0008009000 */
[----:B------:R2:W-:Y:S01]  /*1e30*/  UTMALDG.2D [UR4], [UR22], desc[UR20] ;  /* 0x00001404160075b4 */ /* 0x0005e20008009000 */
[----:B------:R2:W-:Y:S01]  /*1e40*/  SYNCS.ARRIVE.TRANS64 RZ, [R0+URZ+0x31800], R23 ;  /* 0x0318001700ff79a7 */ /* 0x0005e200080000ff */
[----:B------:R-:W3:Y:S02]  /*1e50*/  SYNCS.PHASECHK.TRANS64.TRYWAIT P0, [R0+URZ+0x31828], R3 ;  /* 0x03182803000075a7 */ /* 0x000ee400080011ff */
[----:B--23--:R-:W-:Y:S05]  /*1e60*/  @!P0 BRA `(.L_x_26) ;  /* 0x0000003400488947 */ /* 0x00cfea0003800000 */
.L_x_79:
[----:B------:R-:W-:Y:S01]  /*1e70*/  R2UR UR9, R20 ;  /* 0x00000000140972ca */ /* 0x000fe200000e0000 */
[----:B------:R-:W-:Y:S01]  /*1e80*/  IMAD.MOV.U32 R19, RZ, RZ, 0xb000 ;  /* 0x0000b000ff137424 */ /* 0x000fe200078e00ff */
[----:B------:R-:W-:Y:S01]  /*1e90*/  R2UR UR16, R36 ;  /* 0x00000000241072ca */ /* 0x000fe200000e0000 */
[----:B------:R-:W-:Y:S01]  /*1ea0*/  UMOV UR14, 0x0 ;  /* 0x00000000000e7882 */ /* 0x000fe20000000000 */
[----:B------:R-:W-:Y:S01]  /*1eb0*/  R2UR UR17, R37 ;  /* 0x00000000251172ca */ /* 0x000fe200000e0000 */
[----:B------:R-:W-:Y:S01]  /*1ec0*/  UMOV UR15, 0x10000000 ;  /* 0x10000000000f7882 */ /* 0x000fe20000000000 */
[----:B------:R-:W-:Y:S01]  /*1ed0*/  R2UR UR11, R11 ;  /* 0x000000000b0b72ca */ /* 0x000fe200000e0000 */
[----:B------:R-:W-:Y:S01]  /*1ee0*/  UMOV UR10, 0x80 ;  /* 0x00000080000a7882 */ /* 0x000fe20000000000 */
[----:B------:R-:W-:Y:S01]  /*1ef0*/  R2UR UR8, R21 ;  /* 0x00000000150872ca */ /* 0x000fe200000e0000 */
[----:B------:R-:W-:Y:S01]  /*1f00*/  UMOV UR6, 0x80 ;  /* 0x0000008000067882 */ /* 0x000fe20000000000 */
[----:B------:R-:W-:Y:S01]  /*1f10*/  R2UR UR12, R34 ;  /* 0x00000000220c72ca */ /* 0x000fe200000e0000 */
[----:B------:R-:W-:Y:S01]  /*1f20*/  VIADD R17, R0, 0xc000 ;  /* 0x0000c00000117836 */ /* 0x000fe20000000000 */
[----:B------:R-:W-:Y:S01]  /*1f30*/  R2UR UR13, R35 ;  /* 0x00000000230d72ca */ /* 0x000fe200000e0000 */
[----:B------:R-:W-:Y:S01]  /*1f40*/  UMOV UR5, UR9 ;  /* 0x0000000900057c82 */ /* 0x000fe20008000000 */
[----:B------:R-:W-:Y:S01]  /*1f50*/  R2UR UR7, R10 ;  /* 0x000000000a0772ca */ /* 0x000fe200000e0000 */
[----:B------:R-:W-:Y:S01]  /*1f60*/  VIADD R16, R0, 0x31810 ;  /* 0x0003181000107836 */ /* 0x000fe20000000000 */
[----:B------:R-:W-:Y:S01]  /*1f70*/  R2UR UR4, R18 ;  /* 0x00000000120472ca */ /* 0x000fe200000e0000 */
[----:B------:R-:W-:-:S04]  /*1f80*/  VIADD R15, R0, 0x22000 ;  /* 0x00022000000f7836 */ /* 0x000fc80000000000 */
[----:B------:R2:W-:Y:S08]  /*1f90*/  UTMALDG.2D [UR8], [UR16], desc[UR14] ;  /* 0x00000e08100075b4 */ /* 0x0005f00008009000 */
[----:B------:R2:W-:Y:S01]  /*1fa0*/  UTMALDG.2D [UR4], [UR12], desc[UR14] ;  /* 0x00000e040c0075b4 */ /* 0x0005e20008009000 */
[----:B------:R2:W-:Y:S01]  /*1fb0*/  SYNCS.ARRIVE.TRANS64 RZ, [R0+URZ+0x31808], R19 ;  /* 0x0318081300ff79a7 */ /* 0x0005e200080000ff */
[----:B------:R-:W3:Y:S02]  /*1fc0*/  SYNCS.PHASECHK.TRANS64.TRYWAIT P0, [R0+URZ+0x31830], R3 ;  /* 0x03183003000075a7 */ /* 0x000ee400080011ff */
[----:B--23--:R-:W-:Y:S05]  /*1fd0*/  @!P0 BRA `(.L_x_27) ;  /* 0x0000003400088947 */ /* 0x00cfea0003800000 */
.L_x_80:
        /* <DEDUP_REMOVED lines=11> */
[----:B-1----:R-:W-:Y:S01]  /*2090*/  VIADD R13, R0, 0x31818 ;  /* 0x00031818000d7836 */ /* 0x002fe20000000000 */
[----:B------:R-:W-:Y:S01]  /*20a0*/  R2UR UR13, R35 ;  /* 0x00000000230d72ca */ /* 0x000fe200000e0000 */
[----:B------:R-:W-:Y:S01]  /*20b0*/  UMOV UR5, UR9 ;  /* 0x0000000900057c82 */ /* 0x000fe20008000000 */
[----:B------:R-:W-:Y:S01]  /*20c0*/  R2UR UR7, R10 ;  /* 0x000000000a0772ca */ /* 0x000fe200000e0000 */
[----:B------:R-:W-:Y:S01]  /*20d0*/  VIADD R12, R0, 0x29000 ;  /* 0x00029000000c7836 */ /* 0x000fe20000000000 */
[----:B------:R-:W-:-:S05]  /*20e0*/  R2UR UR4, R15 ;  /* 0x000000000f0472ca */ /* 0x000fca00000e0000 */
[----:B------:R1:W-:Y:S08]  /*20f0*/  UTMALDG.2D [UR8], [UR16], desc[UR14] ;  /* 0x00000e08100075b4 */ /* 0x0003f00008009000 */
[----:B------:R1:W-:Y:S01]  /*2100*/  UTMALDG.2D [UR4], [UR12], desc[UR14] ;  /* 0x00000e040c0075b4 */ /* 0x0003e20008009000 */
[----:B------:R1:W-:Y:S01]  /*2110*/  SYNCS.ARRIVE.TRANS64 RZ, [R0+URZ+0x31810], R19 ;  /* 0x0318101300ff79a7 */ /* 0x0003e200080000ff */
[----:B------:R-:W2:Y:S02]  /*2120*/  SYNCS.PHASECHK.TRANS64.TRYWAIT P0, [R0+URZ+0x31838], R3 ;  /* 0x03183803000075a7 */ /* 0x000ea400080011ff */
[----:B-12---:R-:W-:Y:S05]  /*2130*/  @!P0 BRA `(.L_x_28) ;  /* 0x0000003000cc8947 */ /* 0x006fea0003800000 */
.L_x_81:
        /* <DEDUP_REMOVED lines=8> */
[----:B------:R-:W-:Y:S02]  /*21c0*/  R2UR UR8, R14 ;  /* 0x000000000e0872ca */ /* 0x000fe400000e0000 */
[----:B------:R-:W-:-:S02]  /*21d0*/  R2UR UR12, R34 ;  /* 0x00000000220c72ca */ /* 0x000fc400000e0000 */
[----:B------:R-:W-:Y:S01]  /*21e0*/  R2UR UR13, R35 ;  /* 0x00000000230d72ca */ /* 0x000fe200000e0000 */
[----:B------:R-:W-:Y:S01]  /*21f0*/  UMOV UR5, UR9 ;  /* 0x0000000900057c82 */ /* 0x000fe20008000000 */
[----:B------:R-:W-:Y:S02]  /*2200*/  R2UR UR7, R10 ;  /* 0x000000000a0772ca */ /* 0x000fe400000e0000 */
[----:B------:R-:W-:-:S05]  /*2210*/  R2UR UR4, R12 ;  /* 0x000000000c0472ca */ /* 0x000fca00000e0000 */
[----:B------:R2:W-:Y:S08]  /*2220*/  UTMALDG.2D [UR8], [UR16], desc[UR14] ;  /* 0x00000e08100075b4 */ /* 0x0005f00008009000 */
[----:B------:R2:W-:Y:S01]  /*2230*/  UTMALDG.2D [UR4], [UR12], desc[UR14] ;  /* 0x00000e040c0075b4 */ /* 0x0005e20008009000 */
[----:B------:R2:W-:Y:S01]  /*2240*/  SYNCS.ARRIVE.TRANS64 RZ, [R0+URZ+0x31818], R19 ;  /* 0x0318181300ff79a7 */ /* 0x0005e200080000ff */
[----:B------:R-:W3:Y:S02]  /*2250*/  SYNCS.PHASECHK.TRANS64.TRYWAIT P0, [R0+URZ+0x31820], RZ ;  /* 0x031820ff000075a7 */ /* 0x000ee400080011ff */
[----:B--23--:R-:W-:Y:S05]  /*2260*/  @!P0 BRA `(.L_x_29) ;  /* 0x00000030009c8947 */ /* 0x00cfea0003800000 */
.L_x_82:
        /* <DEDUP_REMOVED lines=13> */
[----:B------:R-:W-:Y:S01]  /*2340*/  UMOV UR13, UR17 ;  /* 0x00000011000d7c82 */ /* 0x000fe20008000000 */
[----:B------:R-:W-:Y:S01]  /*2350*/  R2UR UR12, R6 ;  /* 0x00000000060c72ca */ /* 0x000fe200000e0000 */
[----:B------:R-:W-:Y:S01]  /*2360*/  UMOV UR9, UR17 ;  /* 0x0000001100097c82 */ /* 0x000fe20008000000 */
[----:B------:R-:W-:Y:S01]  /*2370*/  R2UR UR15, R10 ;  /* 0x000000000a0f72ca */ /* 0x000fe200000e0000 */
[----:B------:R-:W-:Y:S01]  /*2380*/  UMOV UR5, UR17 ;  /* 0x0000001100057c82 */ /* 0x000fe20008000000 */
[----:B------:R-:W-:-:S02]  /*2390*/  R2UR UR22, R32 ;  /* 0x00000000201672ca */ /* 0x000fc400000e0000 */
[----:B------:R-:W-:Y:S01]  /*23a0*/  R2UR UR23, R33 ;  /* 0x00000000211772ca */ /* 0x000fe200000e0000 */
[----:B------:R3:W-:Y:S01]  /*23b0*/  UTMALDG.2D [UR16], [UR28], desc[UR24] ;  /* 0x000018101c0075b4 */ /* 0x0007e20008009000 */
[----:B------:R-:W-:Y:S01]  /*23c0*/  R2UR UR8, R24 ;  /* 0x00000000180872ca */ /* 0x000fe200000e0000 */
[----:B------:R-:W-:Y:S01]  /*23d0*/  UMOV UR10, UR19 ;  /* 0x00000013000a7c82 */ /* 0x000fe20008000000 */
[----:B------:R-:W-:Y:S02]  /*23e0*/  R2UR UR20, R28 ;  /* 0x000000001c1472ca */ /* 0x000fe400000e0000 */
[----:B------:R-:W-:Y:S02]  /*23f0*/  R2UR UR21, R29 ;  /* 0x000000001d1572ca */ /* 0x000fe400000e0000 */
[----:B------:R-:W-:Y:S01]  /*2400*/  R2UR UR4, R22 ;  /* 0x00000000160472ca */ /* 0x000fe200000e0000 */
[----:B------:R3:W-:Y:S01]  /*2410*/  UTMALDG.2D [UR12], [UR26], desc[UR24] ;  /* 0x0000180c1a0075b4 */ /* 0x0007e20008009000 */
[----:B------:R-:W-:-:S05]  /*2420*/  UMOV UR6, UR15 ;  /* 0x0000000f00067c82 */ /* 0x000fca0008000000 */
[----:B------:R3:W-:Y:S06]  /*2430*/  UTMALDG.2D [UR8], [UR22], desc[UR24] ;  /* 0x00001808160075b4 */ /* 0x0007ec0008009000 */
[----:B------:R3:W-:Y:S01]  /*2440*/  UTMALDG.2D [UR4], [UR20], desc[UR24] ;  /* 0x00001804140075b4 */ /* 0x0007e20008009000 */
[----:B------:R3:W-:Y:S01]  /*2450*/  SYNCS.ARRIVE.TRANS64 RZ, [R0+URZ+0x31800], R23 ;  /* 0x0318001700ff79a7 */ /* 0x0007e200080000ff */
[----:B------:R-:W4:Y:S02]  /*2460*/  SYNCS.PHASECHK.TRANS64.TRYWAIT P0, [R0+URZ+0x31828], RZ ;  /* 0x031828ff000075a7 */ /* 0x000f2400080011ff */
[----:B---34-:R-:W-:Y:S05]  /*2470*/  @!P0 BRA `(.L_x_30) ;  /* 0x00000030002c8947 */ /* 0x018fea0003800000 */
.L_x_83:
        /* <DEDUP_REMOVED lines=17> */
[----:B------:R-:W5:Y:S02]  /*2590*/  SYNCS.PHASECHK.TRANS64.TRYWAIT P0, [R0+URZ+0x31830], RZ ;  /* 0x031830ff000075a7 */ /* 0x000f6400080011ff */
[----:B----45:R-:W-:Y:S05]  /*25a0*/  @!P0 BRA `(.L_x_31) ;  /* 0x0000002c00f48947 */ /* 0x030fea0003800000 */
.L_x_84:
        /* <DEDUP_REMOVED lines=17> */
[----:B------:R-:W1:Y:S02]  /*26c0*/  SYNCS.PHASECHK.TRANS64.TRYWAIT P0, [R0+URZ+0x31838], RZ ;  /* 0x031838ff000075a7 */ /* 0x000e6400080011ff */
[----:B-1---5:R-:W-:Y:S05]  /*26d0*/  @!P0 BRA `(.L_x_32) ;  /* 0x0000002c00bc8947 */ /* 0x022fea0003800000 */
.L_x_85:
        /* <DEDUP_REMOVED lines=17> */
[----:B------:R-:W1:Y:S02]  /*27f0*/  SYNCS.PHASECHK.TRANS64.TRYWAIT P0, [R0+URZ+0x31820], R3 ;  /* 0x03182003000075a7 */ /* 0x000e6400080011ff */
[----:B-1---5:R-:W-:Y:S05]  /*2800*/  @!P0 BRA `(.L_x_33) ;  /* 0x0000002c00848947 */ /* 0x022fea0003800000 */
.L_x_86:
        /* <DEDUP_REMOVED lines=31> */
[----:B------:R-:W1:Y:S02]  /*2a00*/  SYNCS.PHASECHK.TRANS64.TRYWAIT P0, [R0+URZ+0x31828], R3 ;  /* 0x03182803000075a7 */ /* 0x000e6400080011ff */
[----:B-1---5:R-:W-:Y:S05]  /*2a10*/  @!P0 BRA `(.L_x_34) ;  /* 0x0000002c001c8947 */ /* 0x022fea0003800000 */
.L_x_87:
        /* <DEDUP_REMOVED lines=19> */
.L_x_88:
        /* <DEDUP_REMOVED lines=19> */
.L_x_89:
        /* <DEDUP_REMOVED lines=19> */
.L_x_90:
        /* <DEDUP_REMOVED lines=31> */
[----:B------:R-:W1:Y:S02]  /*2fa0*/  SYNCS.PHASECHK.TRANS64.TRYWAIT P0, [R0+URZ+0x31828], RZ ;  /* 0x031828ff000075a7 */ /* 0x000e6400080011ff */
[----:B-1---5:R-:W-:Y:S05]  /*2fb0*/  @!P0 BRA `(.L_x_38) ;  /* 0x00000028001c8947 */ /* 0x022fea0003800000 */
.L_x_91:
        /* <DEDUP_REMOVED lines=19> */
.L_x_92:
        /* <DEDUP_REMOVED lines=19> */
.L_x_93:
[----:B------:R-:W-:Y:S01]  /*3220*/  VIADD R2, R2, 0x1 ;  /* 0x0000000102027836 */ /* 0x000fe20000000000 */
        /* <DEDUP_REMOVED lines=13> */
[----:B------:R-:W-:Y:S02]  /*3300*/  R2UR UR7, R10 ;  /* 0x000000000a0772ca */ /* 0x000fe400000e0000 */
[----:B------:R-:W-:-:S03]  /*3310*/  ISETP.NE.AND P0, PT, R2, 0x1, PT ;  /* 0x000000010200780c */ /* 0x000fc60003f05270 */
[----:B------:R5:W-:Y:S08]  /*3320*/  UTMALDG.2D [UR8], [UR16], desc[UR14] ;  /* 0x00000e08100075b4 */ /* 0x000bf00008009000 */
[----:B------:R5:W-:Y:S01]  /*3330*/  UTMALDG.2D [UR4], [UR12], desc[UR14] ;  /* 0x00000e040c0075b4 */ /* 0x000be20008009000 */
[----:B------:R5:W-:Y:S02]  /*3340*/  SYNCS.ARRIVE.TRANS64 RZ, [R0+URZ+0x31818], R19 ;  /* 0x0318181300ff79a7 */ /* 0x000be400080000ff */
[----:B-----5:R-:W-:Y:S05]  /*3350*/  @!P0 EXIT ;  /* 0x000000000000894d */ /* 0x020fea0003800000 */
[----:B------:R-:W-:Y:S02]  /*3360*/  IADD3 R4, PT, PT, R4, 0x93, RZ ;  /* 0x0000009304047810 */ /* 0x000fe40007ffe0ff */
[----:B------:R-:W-:Y:S01]  /*3370*/  IADD3 R5, PT, PT, R5, 0x93, RZ ;  /* 0x0000009305057810 */ /* 0x000fe20007ffe0ff */
[----:B------:R-:W-:Y:S06]  /*3380*/  BRA `(.L_x_41) ;  /* 0xffffffe4009c7947 */ /* 0x000fec000383ffff */
.L_x_13:
[----:B------:R-:W-:-:S04]  /*3390*/  LOP3.LUT R0, R3, 0xfffffffc, RZ, 0xc0, !PT ;  /* 0xfffffffc03007812 */ /* 0x000fc800078ec0ff */
[----:B------:R-:W-:-:S13]  /*33a0*/  ISETP.NE.AND P0, PT, R0, 0x4, PT ;  /* 0x000000040000780c */ /* 0x000fda0003f05270 */
[----:B-1----:R-:W-:Y:S05]  /*33b0*/  @P0 EXIT ;  /* 0x000000000000094d */ /* 0x002fea0003800000 */
[----:B------:R-:W1:Y:S01]  /*33c0*/  S2R R0, SR_CgaCtaId ;  /* 0x0000000000007919 */ /* 0x000e620000008800 */
[----:B------:R-:W-:-:S04]  /*33d0*/  MOV R5, 0x400 ;  /* 0x0000040000057802 */ /* 0x000fc80000000f00 */
[----:B-1----:R-:W-:-:S05]  /*33e0*/  LEA R0, R0, R5, 0x18 ;  /* 0x0000000500007211 */ /* 0x002fca00078ec0ff */
[----:B------:R-:W1:Y:S02]  /*33f0*/  LDS R2, [R0+0x31880] ;  /* 0x0318800000027984 */ /* 0x000e640000000800 */
[----:B-1----:R-:W-:-:S13]  /*3400*/  ISETP.NE.AND P0, PT, R2, RZ, PT ;  /* 0x000000ff0200720c */ /* 0x002fda0003f05270 */
[----:B------:R-:W-:Y:S05]  /*3410*/  @!P0 BRA `(.L_x_42) ;  /* 0x0000000000048947 */ /* 0x000fea0003800000 */
[----:B------:R-:W-:Y:S05]  /*3420*/  BPT.TRAP 0x1 ;  /* 0x000000040000795c */ /* 0x000fea0000300000 */
.L_x_42:
[----:B------:R-:W1:Y:S01]  /*3430*/  S2UR UR4, SR_CTAID.X ;  /* 0x00000000000479c3 */ /* 0x000e620000002500 */
[----:B------:R-:W-:Y:S02]  /*3440*/  IADD3 R3, PT, PT, R3, -0x4, RZ ;  /* 0xfffffffc03037810 */ /* 0x000fe40007ffe0ff */
[----:B-1----:R-:W-:-:S13]  /*3450*/  ISETP.LE.U32.AND P0, PT, R22, UR4, PT ;  /* 0x0000000416007c0c */ /* 0x002fda000bf03070 */
[----:B------:R-:W-:Y:S05]  /*3460*/  @P0 BRA `(.L_x_43) ;  /* 0x0000001800b80947 */ /* 0x000fea0003800000 */
[----:B------:R-:W-:Y:S01]  /*3470*/  IMAD.U32 R29, RZ, RZ, UR4 ;  /* 0x00000004ff1d7e24 */ /* 0x000fe2000f8e00ff */
[----:B------:R-:W-:Y:S01]  /*3480*/  MOV R20, 0xffffffff ;  /* 0xffffffff00147802 */ /* 0x000fe20000000f00 */
[----:B------:R-:W-:Y:S02]  /*3490*/  IMAD.SHL.U32 R2, R21, 0x4, RZ ;  /* 0x0000000415027824 */ /* 0x000fe400078e00ff */
[----:B------:R-:W-:Y:S01]  /*34a0*/  IMAD.SHL.U32 R30, R3, 0x800, RZ ;  /* 0x00000800031e7824 */ /* 0x000fe200078e00ff */
[----:B------:R-:W-:Y:S01]  /*34b0*/  LOP3.LUT R5, RZ, R29, RZ, 0x33, !PT ;  /* 0x0000001dff057212 */ /* 0x000fe200078e33ff */
[C---:B------:R-:W-:Y:S01]  /*34c0*/  VIADD R26, R2.reuse, 0x1 ;  /* 0x00000001021a7836 */ /* 0x040fe20000000000 */
[----:B------:R-:W-:Y:S01]  /*34d0*/  SHF.R.U32.HI R28, RZ, 0x3, R2 ;  /* 0x00000003ff1c7819 */ /* 0x000fe20000011602 */
[C---:B------:R-:W-:Y:S01]  /*34e0*/  VIADD R4, R2.reuse, 0x2 ;  /* 0x0000000202047836 */ /* 0x040fe20000000000 */
[----:B------:R-:W-:Y:S01]  /*34f0*/  IADD3 R24, PT, PT, R2, 0x3, RZ ;  /* 0x0000000302187810 */ /* 0x000fe20007ffe0ff */
[----:B------:R-:W-:Y:S01]  /*3500*/  IMAD.IADD R22, R22, 0x1, R5 ;  /* 0x0000000116167824 */ /* 0x000fe200078e0205 */
[----:B------:R-:W-:Y:S01]  /*3510*/  LOP3.LUT R5, R28, 0x3, RZ, 0xc0, !PT ;  /* 0x000000031c057812 */ /* 0x000fe200078ec0ff */
[----:B------:R-:W-:Y:S01]  /*3520*/  IMAD.MOV.U32 R21, RZ, RZ, RZ ;  /* 0x000000ffff157224 */ /* 0x000fe200078e00ff */
[----:B------:R-:W-:Y:S01]  /*3530*/  PRMT R23, R29, 0x7610, R23 ;  /* 0x000076101d177816 */ /* 0x000fe20000000017 */
[----:B------:R-:W-:Y:S01]  /*3540*/  IMAD.HI.U32 R22, R22, -0x2116a3b3, RZ ;  /* 0xdee95c4d16167827 */ /* 0x000fe200078e00ff */
[----:B------:R-:W-:-:S02]  /*3550*/  LOP3.LUT R26, R5, 0x5, R26, 0x78, !PT ;  /* 0x00000005051a7812 */ /* 0x000fc400078e781a */
[C---:B------:R-:W-:Y:S02]  /*3560*/  LOP3.LUT R25, R5.reuse, 0x6, R4, 0x78, !PT ;  /* 0x0000000605197812 */ /* 0x040fe400078e7804 */
[----:B------:R-:W-:Y:S02]  /*3570*/  SHF.R.U32.HI R22, RZ, 0x7, R22 ;  /* 0x00000007ff167819 */ /* 0x000fe40000011616 */
[C---:B------:R-:W-:Y:S02]  /*3580*/  LOP3.LUT R27, R5.reuse, 0x4, R2, 0xf8, !PT ;  /* 0x00000004051b7812 */ /* 0x040fe400078ef802 */
[----:B------:R-:W-:Y:S01]  /*3590*/  LOP3.LUT R24, R5, 0x7, R24, 0x78, !PT ;  /* 0x0000000705187812 */ /* 0x000fe200078e7818 */
[----:B------:R-:W-:-:S07]  /*35a0*/  IMAD.MOV R22, RZ, RZ, -R22 ;  /* 0x000000ffff167224 */ /* 0x000fce00078e0a16 */
.L_x_66:
[----:B------:R-:W-:Y:S01]  /*35b0*/  VIADD R20, R20, 0x1 ;  /* 0x0000000114147836 */ /* 0x000fe20000000000 */
[----:B------:R-:W-:Y:S05]  /*35c0*/  YIELD ;  /* 0x0000000000007946 */ /* 0x000fea0003800000 */
[----:B--2---:R-:W-:Y:S01]  /*35d0*/  IMAD.SHL.U32 R7, R20, 0x8, RZ ;  /* 0x0000000814077824 */ /* 0x004fe200078e00ff */
[----:B------:R-:W-:Y:S01]  /*35e0*/  SHF.R.U32.HI R5, RZ, 0x1, R20 ;  /* 0x00000001ff057819 */ /* 0x000fe20000011614 */
[----:B------:R-:W-:Y:S01]  /*35f0*/  VIADD R22, R22, 0x1 ;  /* 0x0000000116167836 */ /* 0x000fe20000000000 */
[----:B------:R-:W-:Y:S02]  /*3600*/  SHF.R.U32.HI R40, RZ, 0x5, R29 ;  /* 0x00000005ff287819 */ /* 0x000fe4000001161d */
[----:B------:R-:W-:-:S02]  /*3610*/  LOP3.LUT R7, R7, 0x8, RZ, 0xc0, !PT ;  /* 0x0000000807077812 */ /* 0x000fc400078ec0ff */
[----:B------:R-:W-:Y:S02]  /*3620*/  LOP3.LUT R5, R5, 0x1, RZ, 0xc0, !PT ;  /* 0x0000000105057812 */ /* 0x000fe400078ec0ff */
[----:B------:R-:W-:Y:S01]  /*3630*/  ISETP.NE.AND P1, PT, R3, RZ, PT ;  /* 0x000000ff0300720c */ /* 0x000fe20003f25270 */
[----:B------:R-:W-:Y:S01]  /*3640*/  IMAD.IADD R2, R0, 0x1, R7 ;  /* 0x0000000100027824 */ /* 0x000fe200078e0207 */
[----:B------:R-:W-:Y:S01]  /*3650*/  ISETP.NE.AND P0, PT, R22, 0x1, PT ;  /* 0x000000011600780c */ /* 0x000fe20003f05270 */
[----:B------:R-:W-:Y:S01]  /*3660*/  IMAD.U32 R5, R5, -0x80000000, RZ ;  /* 0x8000000005057824 */ /* 0x000fe200078e00ff */
[----:B------:R-:W-:-:S03]  /*3670*/  LOP3.LUT R40, R40, 0x7fffff0, RZ, 0xc0, !PT ;  /* 0x07fffff028287812 */ /* 0x000fc600078ec0ff */
[----:B------:R-:W1:Y:S02]  /*3680*/  SYNCS.PHASECHK.TRANS64.TRYWAIT P2, [R2+URZ+0x31860], R5 ;  /* 0x03186005020075a7 */ /* 0x000e6400080411ff */
[----:B-1----:R-:W-:Y:S06]  /*3690*/  @!P2 BRA `(.L_x_44) ;  /* 0x0000002000a0a947 */ /* 0x002fec0003800000 */
.L_x_95:
[----:B------:R-:W-:Y:S01]  /*36a0*/  NOP ;  /* 0x0000000000007918 */ /* 0x000fe20000000000 */
[----:B------:R-:W-:Y:S02]  /*36b0*/  LOP3.LUT R38, R23, 0x1ff, RZ, 0xc0, !PT ;  /* 0x000001ff17267812 */ /* 0x000fe400078ec0ff */
[----:B------:R-:W-:Y:S02]  /*36c0*/  LOP3.LUT R4, R20, 0x1, RZ, 0xc0, !PT ;  /* 0x0000000114047812 */ /* 0x000fe400078ec0ff */
[----:B------:R-:W-:Y:S01]  /*36d0*/  VIADDMNMX.U32 R35, R31, -R40, 0x10, PT ;  /* 0x000000101f237446 */ /* 0x000fe20003800828 */
[----:B------:R-:W-:Y:S05]  /*36e0*/  @P1 BRA `(.L_x_45) ;  /* 0x0000000000041947 */ /* 0x000fea0003800000 */
[----:B------:R-:W-:-:S04]  /*36f0*/  DEPBAR.LE SB0, 0x1 ;  /* 0x000080400000791a */ /* 0x000fc80000000000 */
.L_x_45:
[----:B------:R-:W-:Y:S02]  /*3700*/  MOV R6, 0x3720 ;  /* 0x0000372000067802 */ /* 0x000fe40000000f00 */
[----:B-1----:R-:W-:Y:S05]  /*3710*/  CALL.REL.NOINC `($__internal_3_$__cuda_sm20_div_u16) ;  /* 0x0000002000bc7944 */ /* 0x002fea0003c00000 */
[----:B------:R-:W-:Y:S05]  /*3720*/  WARPSYNC.ALL ;  /* 0x0000000000007948 */ /* 0x000fea0003800000 */
[----:B------:R-:W-:Y:S01]  /*3730*/  NOP ;  /* 0x0000000000007918 */ /* 0x000fe20000000000 */
[----:B------:R-:W-:Y:S02]  /*3740*/  ISETP.NE.AND P1, PT, R3, RZ, PT ;  /* 0x000000ff0300720c */ /* 0x000fe40003f25270 */
[----:B------:R-:W-:Y:S01]  /*3750*/  R2UR UR7, R4 ;  /* 0x00000000040772ca */ /* 0x000fe200000e0000 */
[----:B------:R-:W-:Y:S01]  /*3760*/  BAR.SYNC.DEFER_BLOCKING 0x8, 0x80 ;  /* 0x0202000000007b1d */ /* 0x000fe20000010000 */
[----:B------:R-:W-:Y:S01]  /*3770*/  IMAD R37, R21, 0x2000, R30 ;  /* 0x0000200015257824 */ /* 0x000fe200078e021e */
[----:B------:R-:W-:-:S03]  /*3780*/  PRMT R39, R36, 0x9910, RZ ;  /* 0x0000991024277816 */ /* 0x000fc600000000ff */
[----:B------:R-:W-:-:S04]  /*3790*/  IMAD R37, R28, 0x80, R37 ;  /* 0x000000801c257824 */ /* 0x000fc800078e0225 */
[--C-:B------:R-:W-:Y:S02]  /*37a0*/  IMAD R33, R27, 0x10, R37.reuse ;  /* 0x000000101b217824 */ /* 0x100fe400078e0225 */
[----:B------:R-:W-:Y:S01]  /*37b0*/  IMAD R41, R26, 0x10, R37 ;  /* 0x000000101a297824 */ /* 0x000fe200078e0225 */
[----:B------:R-:W-:-:S03]  /*37c0*/  UIMAD UR7, UR7, 0xe0, URZ ;  /* 0x000000e0070778a4 */ /* 0x000fc6000f8e02ff */
[----:B------:R-:W-:-:S06]  /*37d0*/  IMAD.IADD R41, R0, 0x1, R41 ;  /* 0x0000000100297824 */ /* 0x000fcc00078e0229 */
[----:B------:R-:W1:Y:S01]  /*37e0*/  LDTM.x8 R12, tmem[UR7] ;  /* 0x00000007000c79ee */ /* 0x000e6200081c0000 */
[----:B------:R-:W-:Y:S01]  /*37f0*/  NOP ;  /* 0x0000000000007918 */ /* 0x000fe20000000000 */
[----:B-1----:R-:W1:Y:S01]  /*3800*/  LDTM.x8 R4, tmem[UR7+0x8] ;  /* 0x00000807000479ee */ /* 0x002e6200081c0000 */
[----:B------:R-:W-:Y:S02]  /*3810*/  F2FP.BF16.F32.PACK_AB R12, R13, R12 ;  /* 0x0000000c0d0c723e */ /* 0x000fe400000010ff */
[----:B------:R-:W-:Y:S02]  /*3820*/  F2FP.BF16.F32.PACK_AB R13, R15, R14 ;  /* 0x0000000e0f0d723e */ /* 0x000fe400000010ff */
[----:B------:R-:W-:Y:S01]  /*3830*/  F2FP.BF16.F32.PACK_AB R14, R17, R16 ;  /* 0x00000010110e723e */ /* 0x000fe200000010ff */
[----:B------:R-:W-:Y:S01]  /*3840*/  IMAD.IADD R16, R0, 0x1, R33 ;  /* 0x0000000100107824 */ /* 0x000fe200078e0221 */
[----:B------:R-:W-:Y:S02]  /*3850*/  F2FP.BF16.F32.PACK_AB R15, R19, R18 ;  /* 0x00000012130f723e */ /* 0x000fe400000010ff */
[----:B-1----:R-:W-:-:S02]  /*3860*/  F2FP.BF16.F32.PACK_AB R32, R5, R4 ;  /* 0x000000040520723e */ /* 0x002fc400000010ff */
[----:B------:R-:W-:Y:S01]  /*3870*/  PRMT R4, R35, 0x9910, RZ ;  /* 0x0000991023047816 */ /* 0x000fe200000000ff */
[----:B------:R1:W-:Y:S01]  /*3880*/  STS.128 [R16], R12 ;  /* 0x0000000c10007388 */ /* 0x0003e20000000c00 */
[----:B------:R-:W-:Y:S01]  /*3890*/  NOP ;  /* 0x0000000000007918 */ /* 0x000fe20000000000 */
[----:B------:R-:W-:Y:S02]  /*38a0*/  F2FP.BF16.F32.PACK_AB R33, R7, R6 ;  /* 0x000000060721723e */ /* 0x000fe400000010ff */
[----:B------:R-:W-:Y:S01]  /*38b0*/  F2FP.BF16.F32.PACK_AB R34, R9, R8 ;  /* 0x000000080922723e */ /* 0x000fe200000010ff */
[----:B------:R-:W-:Y:S01]  /*38c0*/  IMAD R39, R39, R4, RZ ;  /* 0x0000000427277224 */ /* 0x000fe200078e02ff */
[----:B------:R-:W-:-:S03]  /*38d0*/  F2FP.BF16.F32.PACK_AB R35, R11, R10 ;  /* 0x0000000a0b23723e */ /* 0x000fc600000010ff */
[----:B------:R-:W-:Y:S02]  /*38e0*/  IMAD.MOV R39, RZ, RZ, -R39 ;  /* 0x000000ffff277224 */ /* 0x000fe400078e0a27 */
[----:B------:R2:W-:Y:S03]  /*38f0*/  STS.128 [R41], R32 ;  /* 0x0000002029007388 */ /* 0x0005e60000000c00 */
[----:B------:R-:W-:-:S05]  /*3900*/  PRMT R39, R39, 0x7710, RZ ;  /* 0x0000771027277816 */ /* 0x000fca00000000ff */
[----:B------:R-:W-:-:S05]  /*3910*/  IMAD.IADD R39, R38, 0x1, R39 ;  /* 0x0000000126277824 */ /* 0x000fca00078e0227 */
[----:B------:R-:W-:-:S05]  /*3920*/  LOP3.LUT R39, R39, 0xffff, RZ, 0xc0, !PT ;  /* 0x0000ffff27277812 */ /* 0x000fca00078ec0ff */
[----:B------:R-:W-:Y:S01]  /*3930*/  IMAD.IADD R40, R40, 0x1, R39 ;  /* 0x0000000128287824 */ /* 0x000fe200078e0227 */
[----:B-1----:R-:W1:Y:S01]  /*3940*/  LDTM.x8 R12, tmem[UR7+0x10] ;  /* 0x00001007000c79ee */ /* 0x002e6200081c0000 */
[----:B------:R-:W-:Y:S01]  /*3950*/  NOP ;  /* 0x0000000000007918 */ /* 0x000fe20000000000 */
[----:B-1----:R-:W1:Y:S01]  /*3960*/  LDTM.x8 R4, tmem[UR7+0x18] ;  /* 0x00001807000479ee */ /* 0x002e6200081c0000 */
[----:B--2---:R-:W-:Y:S01]  /*3970*/  LOP3.LUT R32, R36, 0xffff, RZ, 0xc0, !PT ;  /* 0x0000ffff24207812 */ /* 0x004fe200078ec0ff */
[----:B------:R-:W-:-:S04]  /*3980*/  IMAD.SHL.U32 R33, R40, 0x80, RZ ;  /* 0x0000008028217824 */ /* 0x000fc800078e00ff */
[----:B------:R-:W-:Y:S01]  /*3990*/  IMAD R32, R32, 0xe0, RZ ;  /* 0x000000e020207824 */ /* 0x000fe200078e02ff */
[----:B------:R-:W-:Y:S02]  /*39a0*/  F2FP.BF16.F32.PACK_AB R12, R13, R12 ;  /* 0x0000000c0d0c723e */ /* 0x000fe400000010ff */
[----:B------:R-:W-:Y:S02]  /*39b0*/  F2FP.BF16.F32.PACK_AB R13, R15, R14 ;  /* 0x0000000e0f0d723e */ /* 0x000fe400000010ff */
[----:B------:R-:W-:Y:S01]  /*39c0*/  F2FP.BF16.F32.PACK_AB R14, R17, R16 ;  /* 0x00000010110e723e */ /* 0x000fe200000010ff */
[--C-:B------:R-:W-:Y:S01]  /*39d0*/  IMAD R17, R25, 0x10, R37.reuse ;  /* 0x0000001019117824 */ /* 0x100fe200078e0225 */
[----:B------:R-:W-:Y:S01]  /*39e0*/  F2FP.BF16.F32.PACK_AB R15, R19, R18 ;  /* 0x00000012130f723e */ /* 0x000fe200000010ff */
[----:B------:R-:W-:Y:S01]  /*39f0*/  IMAD R37, R24, 0x10, R37 ;  /* 0x0000001018257824 */ /* 0x000fe200078e0225 */
[----:B-1----:R-:W-:Y:S01]  /*3a00*/  F2FP.BF16.F32.PACK_AB R4, R5, R4 ;  /* 0x000000040504723e */ /* 0x002fe200000010ff */
[C---:B------:R-:W-:Y:S01]  /*3a10*/  IMAD.IADD R17, R0.reuse, 0x1, R17 ;  /* 0x0000000100117824 */ /* 0x040fe200078e0211 */
[----:B------:R-:W-:Y:S01]  /*3a20*/  F2FP.BF16.F32.PACK_AB R5, R7, R6 ;  /* 0x000000060705723e */ /* 0x000fe200000010ff */
[----:B------:R-:W-:Y:S01]  /*3a30*/  IMAD.IADD R37, R0, 0x1, R37 ;  /* 0x0000000100257824 */ /* 0x000fe200078e0225 */
[----:B------:R-:W-:-:S02]  /*3a40*/  F2FP.BF16.F32.PACK_AB R6, R9, R8 ;  /* 0x000000080906723e */ /* 0x000fc400000010ff */
[----:B------:R-:W-:Y:S01]  /*3a50*/  F2FP.BF16.F32.PACK_AB R7, R11, R10 ;  /* 0x0000000a0b07723e */ /* 0x000fe200000010ff */
[----:B------:R1:W-:Y:S01]  /*3a60*/  STS.128 [R17], R12 ;  /* 0x0000000c11007388 */ /* 0x0003e20000000c00 */
[----:B------:R-:W-:-:S03]  /*3a70*/  NOP ;  /* 0x0000000000007918 */ /* 0x000fc60000000000 */
[----:B------:R1:W-:Y:S01]  /*3a80*/  STS.128 [R37], R4 ;  /* 0x0000000425007388 */ /* 0x0003e20000000c00 */
[----:B------:R2:W-:Y:S06]  /*3a90*/  MEMBAR.ALL.CTA ;  /* 0x0000000000007992 */ /* 0x0005ec0000008000 */
[----:B--2---:R-:W2:Y:S02]  /*3aa0*/  FENCE.VIEW.ASYNC.S ;  /* 0x00000000000073c6 */ /* 0x004ea40000000000 */
[----:B--2---:R-:W-:Y:S06]  /*3ab0*/  BAR.SYNC.DEFER_BLOCKING 0x8, 0x80 ;  /* 0x0202000000007b1d */ /* 0x004fec0000010000 */
[----:B------:R-:W-:Y:S05]  /*3ac0*/  @P1 BRA `(.L_x_46) ;  /* 0x0000000000381947 */ /* 0x000fea0003800000 */
[----:B------:R-:W-:Y:S01]  /*3ad0*/  ELECT P2, URZ, PT ;  /* 0x0000000000ff782f */ /* 0x000fe20003840000 */
[----:B------:R-:W-:-:S12]  /*3ae0*/  BSSY.RECONVERGENT B0, `(.L_x_46) ;  /* 0x000000c000007945 */ /* 0x000fd80003800200 */
[----:B------:R-:W-:Y:S05]  /*3af0*/  @!P2 BRA `(.L_x_47) ;  /* 0x000000000028a947 */ /* 0x000fea0003800000 */
[----:B------:R-:W2:Y:S01]  /*3b00*/  LDCU.64 UR8, c[0x0][0x348] ;  /* 0x00006900ff0877ac */ /* 0x000ea20008000a00 */
[----:B------:R-:W-:Y:S02]  /*3b10*/  R2UR UR10, R21 ;  /* 0x00000000150a72ca */ /* 0x000fe400000e0000 */
[----:B------:R-:W-:Y:S02]  /*3b20*/  R2UR UR4, R0 ;  /* 0x00000000000472ca */ /* 0x000fe400000e0000 */
[----:B------:R-:W-:Y:S02]  /*3b30*/  R2UR UR5, R32 ;  /* 0x00000000200572ca */ /* 0x000fe400000e0000 */
[----:B------:R-:W-:-:S09]  /*3b40*/  R2UR UR6, R33 ;  /* 0x00000000210672ca */ /* 0x000fd200000e0000 */
[----:B------:R-:W-:Y:S02]  /*3b50*/  ULEA UR4, UR10, UR4, 0xd ;  /* 0x000000040a047291 */ /* 0x000fe4000f8e68ff */
[----:B--2---:R-:W-:-:S04]  /*3b60*/  UIADD3 UR8, UP0, UPT, UR8, 0x240, URZ ;  /* 0x0000024008087890 */ /* 0x004fc8000ff1e0ff */
[----:B------:R-:W-:-:S09]  /*3b70*/  UIADD3.X UR9, UPT, UPT, URZ, UR9, URZ, UP0, !UPT ;  /* 0x00000009ff097290 */ /* 0x000fd200087fe4ff */
[----:B------:R2:W-:Y:S02]  /*3b80*/  UTMASTG.2D [UR4], [UR8] ;  /* 0x00000004080073b5 */ /* 0x0005e40008008000 */
[----:B--2---:R0:W-:Y:S02]  /*3b90*/  UTMACMDFLUSH ;  /* 0x00000000000079b7 */ /* 0x0041e40000000000 */
.L_x_47:
[----:B------:R-:W-:Y:S05]  /*3ba0*/  BSYNC.RECONVERGENT B0 ;  /* 0x0000000000007941 */ /* 0x000fea0003800200 */
.L_x_46:
[----:B------:R-:W-:Y:S05]  /*3bb0*/  @P1 BRA `(.L_x_48) ;  /* 0x0000000000041947 */ /* 0x000fea0003800000 */
[----:B------:R-:W-:-:S04]  /*3bc0*/  DEPBAR.LE SB0, 0x1 ;  /* 0x000080400000791a */ /* 0x000fc80000000000 */
.L_x_48:
[----:B------:R-:W-:Y:S01]  /*3bd0*/  BAR.SYNC.DEFER_BLOCKING 0x8, 0x80 ;  /* 0x0202000000007b1d */ /* 0x000fe20000010000 */
[----:B------:R-:W-:-:S04]  /*3be0*/  LOP3.LUT R53, R21, 0x1, RZ, 0xc0, !PT ;  /* 0x0000000115357812 */ /* 0x000fc800078ec0ff */
[----:B------:R-:W-:Y:S01]  /*3bf0*/  LOP3.LUT R21, R53, 0x1, RZ, 0x3c, !PT ;  /* 0x0000000135157812 */ /* 0x000fe200078e3cff */
[----:B-1----:R-:W1:Y:S04]  /*3c00*/  LDTM.x8 R12, tmem[UR7+0x20] ;  /* 0x00002007000c79ee */ /* 0x002e6800081c0000 */
[C---:B------:R-:W-:Y:S02]  /*3c10*/  IMAD R35, R21.reuse, 0x2000, R30 ;  /* 0x0000200015237824 */ /* 0x040fe400078e021e */
[----:B------:R-:W-:Y:S02]  /*3c20*/  IMAD R50, R21, 0x2000, R0 ;  /* 0x0000200015327824 */ /* 0x000fe400078e0200 */
[----:B------:R-:W-:-:S04]  /*3c30*/  IMAD R34, R28, 0x80, R35 ;  /* 0x000000801c227824 */ /* 0x000fc800078e0223 */
[--C-:B------:R-:W-:Y:S02]  /*3c40*/  IMAD R37, R27, 0x10, R34.reuse ;  /* 0x000000101b257824 */ /* 0x100fe400078e0222 */
[--C-:B------:R-:W-:Y:S02]  /*3c50*/  IMAD R35, R26, 0x10, R34.reuse ;  /* 0x000000101a237824 */ /* 0x100fe400078e0222 */
[C---:B------:R-:W-:Y:S01]  /*3c60*/  IMAD.IADD R37, R0.reuse, 0x1, R37 ;  /* 0x0000000100257824 */ /* 0x040fe200078e0225 */
[----:B------:R-:W-:Y:S01]  /*3c70*/  NOP ;  /* 0x0000000000007918 */ /* 0x000fe20000000000 */
[----:B-1----:R-:W1:Y:S01]  /*3c80*/  LDTM.x8 R4, tmem[UR7+0x28] ;  /* 0x00002807000479ee */ /* 0x002e6200081c0000 */
[----:B------:R-:W-:Y:S02]  /*3c90*/  IMAD.IADD R35, R0, 0x1, R35 ;  /* 0x0000000100237824 */ /* 0x000fe400078e0223 */
[--C-:B------:R-:W-:Y:S02]  /*3ca0*/  IMAD R39, R25, 0x10, R34.reuse ;  /* 0x0000001019277824 */ /* 0x100fe400078e0222 */
[----:B------:R-:W-:Y:S01]  /*3cb0*/  IMAD R51, R24, 0x10, R34 ;  /* 0x0000001018337824 */ /* 0x000fe200078e0222 */
[----:B------:R-:W-:Y:S01]  /*3cc0*/  F2FP.BF16.F32.PACK_AB R44, R13, R12 ;  /* 0x0000000c0d2c723e */ /* 0x000fe200000010ff */
[C---:B------:R-:W-:Y:S01]  /*3cd0*/  IMAD.IADD R39, R0.reuse, 0x1, R39 ;  /* 0x0000000100277824 */ /* 0x040fe200078e0227 */
[----:B------:R-:W-:Y:S01]  /*3ce0*/  F2FP.BF16.F32.PACK_AB R45, R15, R14 ;  /* 0x0000000e0f2d723e */ /* 0x000fe200000010ff */
[----:B------:R-:W-:Y:S01]  /*3cf0*/  IMAD.IADD R51, R0, 0x1, R51 ;  /* 0x0000000100337824 */ /* 0x000fe200078e0233 */
[----:B------:R-:W-:-:S02]  /*3d00*/  F2FP.BF16.F32.PACK_AB R46, R17, R16 ;  /* 0x00000010112e723e */ /* 0x000fc400000010ff */
[----:B------:R-:W-:-:S05]  /*3d10*/  F2FP.BF16.F32.PACK_AB R47, R19, R18 ;  /* 0x00000012132f723e */ /* 0x000fca00000010ff */
[----:B------:R2:W-:Y:S01]  /*3d20*/  STS.128 [R37], R44 ;  /* 0x0000002c25007388 */ /* 0x0005e20000000c00 */
[----:B------:R-:W-:Y:S01]  /*3d30*/  NOP ;  /* 0x0000000000007918 */ /* 0x000fe20000000000 */
[----:B-1----:R-:W1:Y:S01]  /*3d40*/  LDTM.x8 R12, tmem[UR7+0x30] ;  /* 0x00003007000c79ee */ /* 0x002e6200081c0000 */
[----:B------:R-:W-:Y:S02]  /*3d50*/  F2FP.BF16.F32.PACK_AB R40, R5, R4 ;  /* 0x000000040528723e */ /* 0x000fe400000010ff */
[----:B------:R-:W-:Y:S02]  /*3d60*/  F2FP.BF16.F32.PACK_AB R41, R7, R6 ;  /* 0x000000060729723e */ /* 0x000fe400000010ff */
[----:B------:R-:W-:Y:S02]  /*3d70*/  F2FP.BF16.F32.PACK_AB R42, R9, R8 ;  /* 0x00000008092a723e */ /* 0x000fe400000010ff */
        /* <DEDUP_REMOVED lines=10> */
[----:B-1----:R-:W-:Y:S02]  /*3e20*/  F2FP.BF16.F32.PACK_AB R4, R5, R4 ;  /* 0x000000040504723e */ /* 0x002fe400000010ff */
[----:B------:R-:W-:Y:S02]  /*3e30*/  F2FP.BF16.F32.PACK_AB R5, R7, R6 ;  /* 0x000000060705723e */ /* 0x000fe400000010ff */
[----:B------:R-:W-:Y:S02]  /*3e40*/  F2FP.BF16.F32.PACK_AB R6, R9, R8 ;  /* 0x000000080906723e */ /* 0x000fe400000010ff */
[----:B------:R-:W-:-:S05]  /*3e50*/  F2FP.BF16.F32.PACK_AB R7, R11, R10 ;  /* 0x0000000a0b07723e */ /* 0x000fca00000010ff */
[----:B------:R2:W-:Y:S01]  /*3e60*/  STS.128 [R51], R4 ;  /* 0x0000000433007388 */ /* 0x0005e20000000c00 */
[----:B------:R1:W-:Y:S06]  /*3e70*/  MEMBAR.ALL.CTA ;  /* 0x0000000000007992 */ /* 0x0003ec0000008000 */
[----:B-1----:R-:W1:Y:S02]  /*3e80*/  FENCE.VIEW.ASYNC.S ;  /* 0x00000000000073c6 */ /* 0x002e640000000000 */
[----:B-1----:R-:W-:Y:S06]  /*3e90*/  BAR.SYNC.DEFER_BLOCKING 0x8, 0x80 ;  /* 0x0202000000007b1d */ /* 0x002fec0000010000 */
[----:B------:R-:W-:Y:S05]  /*3ea0*/  @P1 BRA `(.L_x_49) ;  /* 0x0000000000381947 */ /* 0x000fea0003800000 */
[----:B------:R-:W-:Y:S01]  /*3eb0*/  ELECT P2, URZ, PT ;  /* 0x0000000000ff782f */ /* 0x000fe20003840000 */
[----:B------:R-:W-:-:S12]  /*3ec0*/  BSSY.RECONVERGENT B0, `(.L_x_50) ;  /* 0x000000b000007945 */ /* 0x000fd80003800200 */
[----:B------:R-:W-:Y:S05]  /*3ed0*/  @!P2 BRA `(.L_x_51) ;  /* 0x000000000024a947 */ /* 0x000fea0003800000 */
[----:B------:R-:W1:Y:S01]  /*3ee0*/  LDCU.64 UR8, c[0x0][0x348] ;  /* 0x00006900ff0877ac */ /* 0x000e620008000a00 */
[----:B------:R-:W-:Y:S02]  /*3ef0*/  R2UR UR5, R32 ;  /* 0x00000000200572ca */ /* 0x000fe400000e0000 */
[----:B------:R-:W-:Y:S02]  /*3f00*/  R2UR UR4, R50 ;  /* 0x00000000320472ca */ /* 0x000fe400000e0000 */
[----:B------:R-:W-:-:S09]  /*3f10*/  R2UR UR6, R33 ;  /* 0x00000000210672ca */ /* 0x000fd200000e0000 */
[----:B------:R-:W-:Y:S02]  /*3f20*/  UIADD3 UR5, UPT, UPT, UR5, 0x20, URZ ;  /* 0x0000002005057890 */ /* 0x000fe4000fffe0ff */
[----:B-1----:R-:W-:-:S04]  /*3f30*/  UIADD3 UR8, UP0, UPT, UR8, 0x240, URZ ;  /* 0x0000024008087890 */ /* 0x002fc8000ff1e0ff */
[----:B------:R-:W-:-:S09]  /*3f40*/  UIADD3.X UR9, UPT, UPT, URZ, UR9, URZ, UP0, !UPT ;  /* 0x00000009ff097290 */ /* 0x000fd200087fe4ff */
[----:B------:R1:W-:Y:S02]  /*3f50*/  UTMASTG.2D [UR4], [UR8] ;  /* 0x00000004080073b5 */ /* 0x0003e40008008000 */
[----:B-1----:R0:W-:Y:S02]  /*3f60*/  UTMACMDFLUSH ;  /* 0x00000000000079b7 */ /* 0x0021e40000000000 */
.L_x_51:
[----:B------:R-:W-:Y:S05]  /*3f70*/  BSYNC.RECONVERGENT B0 ;  /* 0x0000000000007941 */ /* 0x000fea0003800200 */
.L_x_50:
[----:B------:R-:W-:-:S04]  /*3f80*/  DEPBAR.LE SB0, 0x1 ;  /* 0x000080400000791a */ /* 0x000fc80000000000 */
.L_x_49:
[----:B------:R-:W-:Y:S01]  /*3f90*/  BAR.SYNC.DEFER_BLOCKING 0x8, 0x80 ;  /* 0x0202000000007b1d */ /* 0x000fe20000010000 */
[C---:B--2---:R-:W-:Y:S02]  /*3fa0*/  IMAD R41, R53.reuse, 0x2000, R30 ;  /* 0x0000200035297824 */ /* 0x044fe400078e021e */
[----:B------:R-:W-:Y:S02]  /*3fb0*/  IMAD R48, R53, 0x2000, R0 ;  /* 0x0000200035307824 */ /* 0x000fe400078e0200 */
[----:B------:R-:W-:Y:S01]  /*3fc0*/  IMAD R38, R28, 0x80, R41 ;  /* 0x000000801c267824 */ /* 0x000fe200078e0229 */
[----:B------:R-:W1:Y:S03]  /*3fd0*/  LDTM.x8 R12, tmem[UR7+0x40] ;  /* 0x00004007000c79ee */ /* 0x000e6600081c0000 */
[----:B------:R-:W-:-:S04]  /*3fe0*/  IMAD R49, R24, 0x10, R38 ;  /* 0x0000001018317824 */ /* 0x000fc800078e0226 */
[C---:B------:R-:W-:Y:S01]  /*3ff0*/  IMAD.IADD R49, R0.reuse, 0x1, R49 ;  /* 0x0000000100317824 */ /* 0x040fe200078e0231 */
[----:B------:R-:W-:Y:S01]  /*4000*/  NOP ;  /* 0x0000000000007918 */ /* 0x000fe20000000000 */
[----:B-1----:R-:W1:Y:S01]  /*4010*/  LDTM.x8 R4, tmem[UR7+0x48] ;  /* 0x00004807000479ee */ /* 0x002e6200081c0000 */
[----:B------:R-:W-:Y:S01]  /*4020*/  F2FP.BF16.F32.PACK_AB R44, R13, R12 ;  /* 0x0000000c0d2c723e */ /* 0x000fe200000010ff */
[----:B------:R-:W-:Y:S01]  /*4030*/  IMAD R13, R27, 0x10, R38 ;  /* 0x000000101b0d7824 */ /* 0x000fe200078e0226 */
[----:B------:R-:W-:Y:S02]  /*4040*/  F2FP.BF16.F32.PACK_AB R45, R15, R14 ;  /* 0x0000000e0f2d723e */ /* 0x000fe400000010ff */
[----:B------:R-:W-:Y:S01]  /*4050*/  F2FP.BF16.F32.PACK_AB R46, R17, R16 ;  /* 0x00000010112e723e */ /* 0x000fe200000010ff */
[----:B------:R-:W-:Y:S01]  /*4060*/  IMAD.IADD R36, R0, 0x1, R13 ;  /* 0x0000000100247824 */ /* 0x000fe200078e020d */
[----:B------:R-:W-:-:S05]  /*4070*/  F2FP.BF16.F32.PACK_AB R47, R19, R18 ;  /* 0x00000012132f723e */ /* 0x000fca00000010ff */
[----:B------:R2:W-:Y:S01]  /*4080*/  STS.128 [R36], R44 ;  /* 0x0000002c24007388 */ /* 0x0005e20000000c00 */
        /* <DEDUP_REMOVED lines=11> */
[----:B------:R-:W-:Y:S02]  /*4140*/  F2FP.BF16.F32.PACK_AB R12, R13, R12 ;  /* 0x0000000c0d0c723e */ /* 0x000fe400000010ff */
[----:B------:R-:W-:Y:S02]  /*4150*/  F2FP.BF16.F32.PACK_AB R13, R15, R14 ;  /* 0x0000000e0f0d723e */ /* 0x000fe400000010ff */
[----:B------:R-:W-:Y:S01]  /*4160*/  F2FP.BF16.F32.PACK_AB R14, R17, R16 ;  /* 0x00000010110e723e */ /* 0x000fe200000010ff */
[----:B------:R-:W-:Y:S01]  /*4170*/  IMAD R17, R25, 0x10, R38 ;  /* 0x0000001019117824 */ /* 0x000fe200078e0226 */
[----:B------:R-:W-:-:S03]  /*4180*/  F2FP.BF16.F32.PACK_AB R15, R19, R18 ;  /* 0x00000012130f723e */ /* 0x000fc600000010ff */
[----:B------:R-:W-:-:S05]  /*4190*/  IMAD.IADD R38, R0, 0x1, R17 ;  /* 0x0000000100267824 */ /* 0x000fca00078e0211 */
        /* <DEDUP_REMOVED lines=23> */
.L_x_54:
[----:B------:R-:W-:Y:S05]  /*4310*/  BSYNC.RECONVERGENT B0 ;  /* 0x0000000000007941 */ /* 0x000fea0003800200 */
.L_x_53:
[----:B------:R-:W-:-:S04]  /*4320*/  DEPBAR.LE SB0, 0x1 ;  /* 0x000080400000791a */ /* 0x000fc80000000000 */
.L_x_52:
[----:B------:R-:W-:Y:S06]  /*4330*/  BAR.SYNC.DEFER_BLOCKING 0x8, 0x80 ;  /* 0x0202000000007b1d */ /* 0x000fec0000010000 */
[----:B--2---:R-:W1:Y:S01]  /*4340*/  LDTM.x8 R12, tmem[UR7+0x60] ;  /* 0x00006007000c79ee */ /* 0x004e6200081c0000 */
[----:B------:R-:W-:Y:S01]  /*4350*/  NOP ;  /* 0x0000000000007918 */ /* 0x000fe20000000000 */
[----:B-1----:R-:W1:Y:S01]  /*4360*/  LDTM.x8 R4, tmem[UR7+0x68] ;  /* 0x00006807000479ee */ /* 0x002e6200081c0000 */
[----:B------:R-:W-:Y:S02]  /*4370*/  F2FP.BF16.F32.PACK_AB R44, R13, R12 ;  /* 0x0000000c0d2c723e */ /* 0x000fe400000010ff */
[----:B------:R-:W-:-:S02]  /*4380*/  F2FP.BF16.F32.PACK_AB R45, R15, R14 ;  /* 0x0000000e0f2d723e */ /* 0x000fc400000010ff */
        /* <DEDUP_REMOVED lines=39> */
.L_x_57:
[----:B------:R-:W-:Y:S05]  /*4600*/  BSYNC.RECONVERGENT B0 ;  /* 0x0000000000007941 */ /* 0x000fea0003800200 */
.L_x_56:
[----:B------:R-:W-:-:S04]  /*4610*/  DEPBAR.LE SB0, 0x1 ;  /* 0x000080400000791a */ /* 0x000fc80000000000 */
.L_x_55:
        /* <DEDUP_REMOVED lines=45> */
.L_x_60:
[----:B------:R-:W-:Y:S05]  /*48f0*/  BSYNC.RECONVERGENT B0 ;  /* 0x0000000000007941 */ /* 0x000fea0003800200 */
.L_x_59:
[----:B------:R-:W-:-:S04]  /*4900*/  DEPBAR.LE SB0, 0x1 ;  /* 0x000080400000791a */ /* 0x000fc80000000000 */
.L_x_58:
        /* <DEDUP_REMOVED lines=45> */
.L_x_63:
[----:B------:R-:W-:Y:S05]  /*4be0*/  BSYNC.RECONVERGENT B0 ;  /* 0x0000000000007941 */ /* 0x000fea0003800200 */
.L_x_62:
[----:B------:R-:W-:-:S04]  /*4bf0*/  DEPBAR.LE SB0, 0x1 ;  /* 0x000080400000791a */ /* 0x000fc80000000000 */
.L_x_61:
[----:B------:R-:W-:Y:S01]  /*4c00*/  BAR.SYNC.DEFER_BLOCKING 0x8, 0x80 ;  /* 0x0202000000007b1d */ /* 0x000fe20000010000 */
[----:B------:R-:W-:-:S05]  /*4c10*/  VIADD R2, R2, 0x31870 ;  /* 0x0003187002027836 */ /* 0x000fca0000000000 */
[----:B------:R-:W-:Y:S01]  /*4c20*/  PRMT R2, RZ, 0x654, R2 ;  /* 0x00000654ff027816 */ /* 0x000fe20000000002 */
[----:B--2---:R-:W1:Y:S01]  /*4c30*/  LDTM.x8 R12, tmem[UR7+0xc0] ;  /* 0x0000c007000c79ee */ /* 0x004e6200081c0000 */
        /* <DEDUP_REMOVED lines=27> */
[----:B------:R-:W-:Y:S01]  /*4df0*/  NOP ;  /* 0x0000000000007918 */ /* 0x000fe20000000000 */
[----:B------:R2:W-:Y:S01]  /*4e00*/  SYNCS.ARRIVE.TRANS64.RED.A1T0 RZ, [R2+URZ], RZ ;  /* 0x000000ff02ff79a7 */ /* 0x0005e200081004ff */
        /* <DEDUP_REMOVED lines=16> */
.L_x_65:
[----:B------:R-:W-:Y:S05]  /*4f10*/  BSYNC.RECONVERGENT B0 ;  /* 0x0000000000007941 */ /* 0x000fea0003800200 */
.L_x_64:
[----:B------:R-:W-:Y:S02]  /*4f20*/  IADD3 R23, PT, PT, R23, 0x93, RZ ;  /* 0x0000009317177810 */ /* 0x000fe40007ffe0ff */
[----:B------:R-:W-:Y:S01]  /*4f30*/  IADD3 R29, PT, PT, R29, 0x93, RZ ;  /* 0x000000931d1d7810 */ /* 0x000fe20007ffe0ff */
[----:B------:R-:W-:Y:S06]  /*4f40*/  @P0 BRA `(.L_x_66) ;  /* 0xffffffe400980947 */ /* 0x000fec000383ffff */
.L_x_43:
[----:B------:R-:W-:-:S13]  /*4f50*/  ISETP.NE.AND P0, PT, R3, 0x3, PT ;  /* 0x000000030300780c */ /* 0x000fda0003f05270 */
[----:B------:R-:W-:Y:S05]  /*4f60*/  @P0 EXIT ;  /* 0x000000000000094d */ /* 0x000fea0003800000 */
[----:B------:R-:W-:Y:S05]  /*4f70*/  WARPSYNC.ALL ;  /* 0x0000000000007948 */ /* 0x000fea0003800000 */
[----:B------:R-:W-:Y:S01]  /*4f80*/  NOP ;  /* 0x0000000000007918 */ /* 0x000fe20000000000 */
[----:B------:R-:W1:Y:S01]  /*4f90*/  S2UR UR5, SR_CgaCtaId ;  /* 0x00000000000579c3 */ /* 0x000e620000008800 */
[----:B------:R-:W-:Y:S02]  /*4fa0*/  UMOV UR4, 0x50 ;  /* 0x0000005000047882 */ /* 0x000fe40000000000 */
[----:B-1----:R-:W-:-:S09]  /*4fb0*/  ULEA UR5, UR5, UR4, 0x18 ;  /* 0x0000000405057291 */ /* 0x002fd2000f8ec0ff */
[----:B--2---:R-:W1:Y:S02]  /*4fc0*/  LDS R2, [UR5] ;  /* 0x00000005ff027984 */ /* 0x004e640008000800 */
[----:B-1----:R-:W-:-:S04]  /*4fd0*/  LOP3.LUT R0, R2, 0xffff, RZ, 0xc0, !PT ;  /* 0x0000ffff02007812 */ /* 0x002fc800078ec0ff */
[----:B------:R-:W-:-:S13]  /*4fe0*/  ISETP.NE.AND P0, PT, R0, 0xffff, PT ;  /* 0x0000ffff0000780c */ /* 0x000fda0003f05270 */
[----:B------:R-:W-:Y:S05]  /*4ff0*/  @P0 BRA `(.L_x_67) ;  /* 0x0000000000480947 */ /* 0x000fea0003800000 */
[----:B------:R-:W-:-:S04]  /*5000*/  SHF.R.U32.HI R0, RZ, 0x10, R2 ;  /* 0x00000010ff007819 */ /* 0x000fc80000011602 */
[----:B------:R-:W-:-:S04]  /*5010*/  LOP3.LUT R0, R0, 0x1, RZ, 0xc0, !PT ;  /* 0x0000000100007812 */ /* 0x000fc800078ec0ff */
[----:B------:R-:W-:-:S13]  /*5020*/  ISETP.NE.AND P0, PT, R0, 0x1, PT ;  /* 0x000000010000780c */ /* 0x000fda0003f05270 */
[----:B------:R-:W-:Y:S05]  /*5030*/  @P0 BRA `(.L_x_68) ;  /* 0x00000000002c0947 */ /* 0x000fea0003800000 */
[----:B------:R-:W1:Y:S01]  /*5040*/  S2R R0, SR_LANEID ;  /* 0x0000000000007919 */ /* 0x000e620000000000 */
[----:B------:R-:W-:Y:S01]  /*5050*/  IMAD.MOV.U32 R2, RZ, RZ, -0x20000 ;  /* 0xfffe0000ff027424 */ /* 0x000fe200078e00ff */
[----:B------:R-:W-:Y:S02]  /*5060*/  VOTEU.ANY UR6, UPT, PT ;  /* 0x0000000000067886 */ /* 0x000fe400038e0100 */
[----:B------:R-:W-:Y:S01]  /*5070*/  UFLO.U32 UR6, UR6 ;  /* 0x00000006000672bd */ /* 0x000fe200080e0000 */
[----:B------:R-:W2:Y:S05]  /*5080*/  REDUX UR4, R2 ;  /* 0x00000000020473c4 */ /* 0x000eaa0000000000 */
[----:B-1----:R-:W-:-:S02]  /*5090*/  ISETP.EQ.U32.AND P0, PT, R0, UR6, PT ;  /* 0x0000000600007c0c */ /* 0x002fc4000bf02070 */
[----:B--2---:R-:W-:Y:S01]  /*50a0*/  MOV R0, UR4 ;  /* 0x0000000400007c02 */ /* 0x004fe20008000f00 */
[----:B------:R-:W-:-:S05]  /*50b0*/  UMOV UR4, 0xfffe0000 ;  /* 0xfffe000000047882 */ /* 0x000fca0000000000 */
[----:B------:R1:W-:Y:S05]  /*50c0*/  UTCATOMSWS.AND URZ, UR4 ;  /* 0x0000000400ff79e3 */ /* 0x0003ea0008000000 */
[----:B------:R1:W-:Y:S01]  /*50d0*/  @P0 ATOMS.AND RZ, [UR5], R0 ;  /* 0x00000000ffff098c */ /* 0x0003e2000a800005 */
[----:B------:R-:W-:Y:S05]  /*50e0*/  BRA `(.L_x_69) ;  /* 0x0000000000147947 */ /* 0x000fea0003800000 */
.L_x_68:
[----:B------:R-:W-:Y:S02]  /*50f0*/  MOV R2, 0x5110 ;  /* 0x0000511000027802 */ /* 0x000fe40000000f00 */
[----:B------:R-:W-:Y:S05]  /*5100*/  CALL.REL.NOINC `($__internal_0_$__cuda_sm10x_tcgen05_guardrail_trap_col_being_dealloced_not_returned_by_alloc) ;  /* 0x00000008001c7944 */ /* 0x000fea0003c00000 */
[----:B------:R-:W-:Y:S05]  /*5110*/  BRA `(.L_x_69) ;  /* 0x0000000000087947 */ /* 0x000fea0003800000 */
.L_x_67:
[----:B------:R-:W-:Y:S02]  /*5120*/  MOV R2, 0x5140 ;  /* 0x0000514000027802 */ /* 0x000fe40000000f00 */
[----:B------:R-:W-:Y:S05]  /*5130*/  CALL.REL.NOINC `($__internal_2_$__cuda_sm10x_tcgen05_guardrail_trap_unallocated_columns_being_dealloced) ;  /* 0x0000000800287944 */ /* 0x000fea0003c00000 */
.L_x_69:
[----:B------:R-:W-:Y:S01]  /*5140*/  NOP ;  /* 0x0000000000007918 */ /* 0x000fe20000000000 */
[----:B-1----:R-:W-:Y:S05]  /*5150*/  EXIT ;  /* 0x000000000000794d */ /* 0x002fea0003800000 */
.L_x_14:
[----:B------:R-:W-:-:S07]  /*5160*/  MOV R4, R5 ;  /* 0x0000000500047202 */ /* 0x000fce0000000f00 */
.L_x_70:
[----:B-1----:R1:W2:Y:S02]  /*5170*/  SYNCS.PHASECHK.TRANS64.TRYWAIT P0, [R2+URZ+0x31800], R5 ;  /* 0x03180005020075a7 */ /* 0x0022a400080011ff */
[----:B--2---:R-:W-:Y:S05]  /*5180*/  @!P0 NANOSLEEP.SYNCS 0x989680 ;  /* 0x009896800000895d */ /* 0x004fea0003900000 */
[----:B------:R-:W2:Y:S02]  /*5190*/  @!P0 SYNCS.PHASECHK.TRANS64 P0, [R2+URZ+0x31800], R5 ;  /* 0x03180005020085a7 */ /* 0x000ea400080010ff */
[----:B--2---:R-:W-:Y:S05]  /*51a0*/  @!P0 BRA `(.L_x_70) ;  /* 0xfffffffc00f08947 */ /* 0x004fea000383ffff */
[----:B------:R-:W-:Y:S05]  /*51b0*/  BRA `(.L_x_71) ;  /* 0xffffffb800207947 */ /* 0x000fea000383ffff */
.L_x_18:
[----:B------:R-:W-:Y:S02]  /*51c0*/  MOV R10, UR10 ;  /* 0x0000000a000a7c02 */ /* 0x000fe40008000f00 */
[----:B------:R-:W-:Y:S02]  /*51d0*/  MOV R11, UR10 ;  /* 0x0000000a000b7c02 */ /* 0x000fe40008000f00 */
[----:B------:R-:W-:-:S07]  /*51e0*/  MOV R0, UR9 ;  /* 0x0000000900007c02 */ /* 0x000fce0008000f00 */
.L_x_72:
[----:B-1----:R1:W2:Y:S02]  /*51f0*/  SYNCS.PHASECHK.TRANS64.TRYWAIT P0, [R0+URZ+0x31870], R11 ;  /* 0x0318700b000075a7 */ /* 0x0022a400080011ff */
[----:B--2---:R-:W-:Y:S05]  /*5200*/  @!P0 NANOSLEEP.SYNCS 0x989680 ;  /* 0x009896800000895d */ /* 0x004fea0003900000 */
[----:B------:R-:W2:Y:S02]  /*5210*/  @!P0 SYNCS.PHASECHK.TRANS64 P0, [R0+URZ+0x31870], R11 ;  /* 0x0318700b000085a7 */ /* 0x000ea400080010ff */
[----:B--2---:R-:W-:Y:S05]  /*5220*/  @!P0 BRA `(.L_x_72) ;  /* 0xfffffffc00f08947 */ /* 0x004fea000383ffff */
[----:B------:R-:W-:Y:S05]  /*5230*/  BRA `(.L_x_73) ;  /* 0xffffffbc00b07947 */ /* 0x000fea000383ffff */
.L_x_19:
[----:B------:R-:W-:Y:S02]  /*5240*/  MOV R2, UR13 ;  /* 0x0000000d00027c02 */ /* 0x000fe40008000f00 */
[----:B------:R-:W-:Y:S07]  /*5250*/  MOV R10, R11 ;  /* 0x0000000b000a7202 */ /* 0x000fee0000000f00 */
.L_x_74:
[----:B-1----:R1:W2:Y:S02]  /*5260*/  SYNCS.PHASECHK.TRANS64.TRYWAIT P0, [R2+URZ+0x31840], R11 ;  /* 0x0318400b020075a7 */ /* 0x0022a400080011ff */
[----:B--2---:R-:W-:Y:S05]  /*5270*/  @!P0 NANOSLEEP.SYNCS 0x989680 ;  /* 0x009896800000895d */ /* 0x004fea0003900000 */
[----:B------:R-:W2:Y:S02]  /*5280*/  @!P0 SYNCS.PHASECHK.TRANS64 P0, [R2+URZ+0x31840], R11 ;  /* 0x0318400b020085a7 */ /* 0x000ea400080010ff */
[----:B--2---:R-:W-:Y:S05]  /*5290*/  @!P0 BRA `(.L_x_74) ;  /* 0xfffffffc00f08947 */ /* 0x004fea000383ffff */
[----:B------:R-:W-:Y:S05]  /*52a0*/  BRA `(.L_x_75) ;  /* 0xffffffbc00bc7947 */ /* 0x000fea000383ffff */
.L_x_21:
[----:B------:R-:W-:Y:S02]  /*52b0*/  MOV R0, UR9 ;  /* 0x0000000900007c02 */ /* 0x000fe40008000f00 */
[----:B------:R-:W-:Y:S07]  /*52c0*/  MOV R12, R13 ;  /* 0x0000000d000c7202 */ /* 0x000fee0000000f00 */
.L_x_76:
[----:B-1----:R1:W2:Y:S02]  /*52d0*/  SYNCS.PHASECHK.TRANS64.TRYWAIT P0, [R0+URZ+0x31840], R13 ;  /* 0x0318400d000075a7 */ /* 0x0022a400080011ff */
[----:B--2---:R-:W-:Y:S05]  /*52e0*/  @!P0 NANOSLEEP.SYNCS 0x989680 ;  /* 0x009896800000895d */ /* 0x004fea0003900000 */
[----:B------:R-:W2:Y:S02]  /*52f0*/  @!P0 SYNCS.PHASECHK.TRANS64 P0, [R0+URZ+0x31840], R13 ;  /* 0x0318400d000085a7 */ /* 0x000ea400080010ff */
[----:B--2---:R-:W-:Y:S05]  /*5300*/  @!P0 BRA `(.L_x_76) ;  /* 0xfffffffc00f08947 */ /* 0x004fea000383ffff */
[----:B------:R-:W-:Y:S05]  /*5310*/  BRA `(.L_x_77) ;  /* 0xffffffc000947947 */ /* 0x000fea000383ffff */
.L_x_25:
[----:B------:R-:W-:Y:S01]  /*5320*/  HFMA2 R12, -RZ, RZ, -0.0 , 0 ;  /* 0x80000000ff0c7431 */ /* 0x000fe200000001ff */
[----:B-1----:R-:W-:-:S04]  /*5330*/  MOV R13, 0x80000000 ;  /* 0x80000000000d7802 */ /* 0x002fc80000000f00 */
[----:B------:R1:W2:Y:S03]  /*5340*/  SYNCS.PHASECHK.TRANS64.TRYWAIT P0, [R0+URZ+0x31820], R13 ;  /* 0x0318200d000075a7 */ /* 0x0002a600080011ff */
[----:B--2---:R-:W-:Y:S05]  /*5350*/  @!P0 NANOSLEEP.SYNCS 0x989680 ;  /* 0x009896800000895d */ /* 0x004fea0003900000 */
[----:B------:R-:W2:Y:S02]  /*5360*/  @!P0 SYNCS.PHASECHK.TRANS64 P0, [R0+URZ+0x31820], R13 ;  /* 0x0318200d000085a7 */ /* 0x000ea400080010ff */
[----:B--2---:R-:W-:Y:S05]  /*5370*/  @!P0 BRA `(.L_x_25) ;  /* 0xfffffffc00e88947 */ /* 0x004fea000383ffff */
[----:B------:R-:W-:Y:S05]  /*5380*/  BRA `(.L_x_78) ;  /* 0xffffffc800247947 */ /* 0x000fea000383ffff */
.L_x_26:
[----:B------:R-:W-:Y:S01]  /*5390*/  HFMA2 R12, -RZ, RZ, -0.0 , 0 ;  /* 0x80000000ff0c7431 */ /* 0x000fe200000001ff */
[----:B-1----:R-:W-:-:S04]  /*53a0*/  MOV R13, 0x80000000 ;  /* 0x80000000000d7802 */ /* 0x002fc80000000f00 */
[----:B------:R1:W2:Y:S03]  /*53b0*/  SYNCS.PHASECHK.TRANS64.TRYWAIT P0, [R0+URZ+0x31828], R13 ;  /* 0x0318280d000075a7 */ /* 0x0002a600080011ff */
[----:B--2---:R-:W-:Y:S05]  /*53c0*/  @!P0 NANOSLEEP.SYNCS 0x989680 ;  /* 0x009896800000895d */ /* 0x004fea0003900000 */
[----:B------:R-:W2:Y:S02]  /*53d0*/  @!P0 SYNCS.PHASECHK.TRANS64 P0, [R0+URZ+0x31828], R13 ;  /* 0x0318280d000085a7 */ /* 0x000ea400080010ff */
[----:B--2---:R-:W-:Y:S05]  /*53e0*/  @!P0 BRA `(.L_x_26) ;  /* 0xfffffffc00e88947 */ /* 0x004fea000383ffff */
[----:B------:R-:W-:Y:S05]  /*53f0*/  BRA `(.L_x_79) ;  /* 0xffffffc8009c7947 */ /* 0x000fea000383ffff */
.L_x_27:
[----:B------:R-:W-:Y:S01]  /*5400*/  HFMA2 R12, -RZ, RZ, -0.0 , 0 ;  /* 0x80000000ff0c7431 */ /* 0x000fe200000001ff */
[----:B-1----:R-:W-:-:S04]  /*5410*/  MOV R13, 0x80000000 ;  /* 0x80000000000d7802 */ /* 0x002fc80000000f00 */
[----:B------:R1:W2:Y:S03]  /*5420*/  SYNCS.PHASECHK.TRANS64.TRYWAIT P0, [R0+URZ+0x31830], R13 ;  /* 0x0318300d000075a7 */ /* 0x0002a600080011ff */
[----:B--2---:R-:W-:Y:S05]  /*5430*/  @!P0 NANOSLEEP.SYNCS 0x989680 ;  /* 0x009896800000895d */ /* 0x004fea0003900000 */
[----:B------:R-:W2:Y:S02]  /*5440*/  @!P0 SYNCS.PHASECHK.TRANS64 P0, [R0+URZ+0x31830], R13 ;  /* 0x0318300d000085a7 */ /* 0x000ea400080010ff */
[----:B--2---:R-:W-:Y:S05]  /*5450*/  @!P0 BRA `(.L_x_27) ;  /* 0xfffffffc00e88947 */ /* 0x004fea000383ffff */
[----:B------:R-:W-:Y:S05]  /*5460*/  BRA `(.L_x_80) ;  /* 0xffffffc800dc7947 */ /* 0x000fea000383ffff */
.L_x_28:
[----:B------:R-:W-:Y:S01]  /*5470*/  HFMA2 R26, -RZ, RZ, -0.0 , 0 ;  /* 0x80000000ff1a7431 */ /* 0x000fe200000001ff */
[----:B-1----:R-:W-:-:S04]  /*5480*/  MOV R27, 0x80000000 ;  /* 0x80000000001b7802 */ /* 0x002fc80000000f00 */
[----:B------:R1:W2:Y:S03]  /*5490*/  SYNCS.PHASECHK.TRANS64.TRYWAIT P0, [R0+URZ+0x31838], R27 ;  /* 0x0318381b000075a7 */ /* 0x0002a600080011ff */
[----:B--2---:R-:W-:Y:S05]  /*54a0*/  @!P0 NANOSLEEP.SYNCS 0x989680 ;  /* 0x009896800000895d */ /* 0x004fea0003900000 */
[----:B------:R-:W2:Y:S02]  /*54b0*/  @!P0 SYNCS.PHASECHK.TRANS64 P0, [R0+URZ+0x31838], R27 ;  /* 0x0318381b000085a7 */ /* 0x000ea400080010ff */
[----:B--2---:R-:W-:Y:S05]  /*54c0*/  @!P0 BRA `(.L_x_28) ;  /* 0xfffffffc00e88947 */ /* 0x004fea000383ffff */
[----:B------:R-:W-:Y:S05]  /*54d0*/  BRA `(.L_x_81) ;  /* 0xffffffcc00187947 */ /* 0x000fea000383ffff */
.L_x_29:
[----:B--2---:R2:W3:Y:S02]  /*54e0*/  SYNCS.PHASECHK.TRANS64.TRYWAIT P0, [R0+URZ+0x31820], RZ ;  /* 0x031820ff000075a7 */ /* 0x0044e400080011ff */
[----:B---3--:R-:W-:Y:S05]  /*54f0*/  @!P0 NANOSLEEP.SYNCS 0x989680 ;  /* 0x009896800000895d */ /* 0x008fea0003900000 */
[----:B------:R-:W3:Y:S02]  /*5500*/  @!P0 SYNCS.PHASECHK.TRANS64 P0, [R0+URZ+0x31820], RZ ;  /* 0x031820ff000085a7 */ /* 0x000ee400080010ff */
[----:B---3--:R-:W-:Y:S05]  /*5510*/  @!P0 BRA `(.L_x_29) ;  /* 0xfffffffc00f08947 */ /* 0x008fea000383ffff */
[----:B------:R-:W-:Y:S05]  /*5520*/  BRA `(.L_x_82) ;  /* 0xffffffcc00507947 */ /* 0x000fea000383ffff */
.L_x_30:
[----:B---3--:R3:W4:Y:S02]  /*5530*/  SYNCS.PHASECHK.TRANS64.TRYWAIT P0, [R0+URZ+0x31828], RZ ;  /* 0x031828ff000075a7 */ /* 0x00872400080011ff */
[----:B----4-:R-:W-:Y:S05]  /*5540*/  @!P0 NANOSLEEP.SYNCS 0x989680 ;  /* 0x009896800000895d */ /* 0x010fea0003900000 */
[----:B------:R-:W4:Y:S02]  /*5550*/  @!P0 SYNCS.PHASECHK.TRANS64 P0, [R0+URZ+0x31828], RZ ;  /* 0x031828ff000085a7 */ /* 0x000f2400080010ff */
[----:B----4-:R-:W-:Y:S05]  /*5560*/  @!P0 BRA `(.L_x_30) ;  /* 0xfffffffc00f08947 */ /* 0x010fea000383ffff */
[----:B------:R-:W-:Y:S05]  /*5570*/  BRA `(.L_x_83) ;  /* 0xffffffcc00c07947 */ /* 0x000fea000383ffff */
.L_x_31:
[----:B----4-:R4:W5:Y:S02]  /*5580*/  SYNCS.PHASECHK.TRANS64.TRYWAIT P0, [R0+URZ+0x31830], RZ ;  /* 0x031830ff000075a7 */ /* 0x01096400080011ff */
[----:B-----5:R-:W-:Y:S05]  /*5590*/  @!P0 NANOSLEEP.SYNCS 0x989680 ;  /* 0x009896800000895d */ /* 0x020fea0003900000 */
[----:B------:R-:W5:Y:S02]  /*55a0*/  @!P0 SYNCS.PHASECHK.TRANS64 P0, [R0+URZ+0x31830], RZ ;  /* 0x031830ff000085a7 */ /* 0x000f6400080010ff */
[----:B-----5:R-:W-:Y:S05]  /*55b0*/  @!P0 BRA `(.L_x_31) ;  /* 0xfffffffc00f08947 */ /* 0x020fea000383ffff */
[----:B------:R-:W-:Y:S05]  /*55c0*/  BRA `(.L_x_84) ;  /* 0xffffffcc00f87947 */ /* 0x000fea000383ffff */
.L_x_32:
[----:B-1----:R1:W5:Y:S02]  /*55d0*/  SYNCS.PHASECHK.TRANS64.TRYWAIT P0, [R0+URZ+0x31838], RZ ;  /* 0x031838ff000075a7 */ /* 0x00236400080011ff */
[----:B-----5:R-:W-:Y:S05]  /*55e0*/  @!P0 NANOSLEEP.SYNCS 0x989680 ;  /* 0x009896800000895d */ /* 0x020fea0003900000 */
[----:B------:R-:W5:Y:S02]  /*55f0*/  @!P0 SYNCS.PHASECHK.TRANS64 P0, [R0+URZ+0x31838], RZ ;  /* 0x031838ff000085a7 */ /* 0x000f6400080010ff */
[----:B-----5:R-:W-:Y:S05]  /*5600*/  @!P0 BRA `(.L_x_32) ;  /* 0xfffffffc00f08947 */ /* 0x020fea000383ffff */
[----:B------:R-:W-:Y:S05]  /*5610*/  BRA `(.L_x_85) ;  /* 0xffffffd000307947 */ /* 0x000fea000383ffff */
.L_x_33:
[----:B------:R-:W-:Y:S01]  /*5620*/  HFMA2 R26, -RZ, RZ, -0.0 , 0 ;  /* 0x80000000ff1a7431 */ /* 0x000fe200000001ff */
[----:B-1----:R-:W-:-:S04]  /*5630*/  MOV R27, 0x80000000 ;  /* 0x80000000001b7802 */ /* 0x002fc80000000f00 */
[----:B------:R1:W5:Y:S03]  /*5640*/  SYNCS.PHASECHK.TRANS64.TRYWAIT P0, [R0+URZ+0x31820], R27 ;  /* 0x0318201b000075a7 */ /* 0x00036600080011ff */
[----:B-----5:R-:W-:Y:S05]  /*5650*/  @!P0 NANOSLEEP.SYNCS 0x989680 ;  /* 0x009896800000895d */ /* 0x020fea0003900000 */
[----:B------:R-:W5:Y:S02]  /*5660*/  @!P0 SYNCS.PHASECHK.TRANS64 P0, [R0+URZ+0x31820], R27 ;  /* 0x0318201b000085a7 */ /* 0x000f6400080010ff */
[----:B-----5:R-:W-:Y:S05]  /*5670*/  @!P0 BRA `(.L_x_33) ;  /* 0xfffffffc00e88947 */ /* 0x020fea000383ffff */
[----:B------:R-:W-:Y:S05]  /*5680*/  BRA `(.L_x_86) ;  /* 0xffffffd000607947 */ /* 0x000fea000383ffff */
.L_x_34:
[----:B------:R-:W-:Y:S01]  /*5690*/  HFMA2 R26, -RZ, RZ, -0.0 , 0 ;  /* 0x80000000ff1a7431 */ /* 0x000fe200000001ff */
[----:B-1----:R-:W-:-:S04]  /*56a0*/  MOV R27, 0x80000000 ;  /* 0x80000000001b7802 */ /* 0x002fc80000000f00 */
[----:B------:R1:W5:Y:S03]  /*56b0*/  SYNCS.PHASECHK.TRANS64.TRYWAIT P0, [R0+URZ+0x31828], R27 ;  /* 0x0318281b000075a7 */ /* 0x00036600080011ff */
[----:B-----5:R-:W-:Y:S05]  /*56c0*/  @!P0 NANOSLEEP.SYNCS 0x989680 ;  /* 0x009896800000895d */ /* 0x020fea0003900000 */
[----:B------:R-:W5:Y:S02]  /*56d0*/  @!P0 SYNCS.PHASECHK.TRANS64 P0, [R0+URZ+0x31828], R27 ;  /* 0x0318281b000085a7 */ /* 0x000f6400080010ff */
[----:B-----5:R-:W-:Y:S05]  /*56e0*/  @!P0 BRA `(.L_x_34) ;  /* 0xfffffffc00e88947 */ /* 0x020fea000383ffff */
[----:B------:R-:W-:Y:S05]  /*56f0*/  BRA `(.L_x_87) ;  /* 0xffffffd000c87947 */ /* 0x000fea000383ffff */
.L_x_35:
[----:B------:R-:W-:Y:S01]  /*5700*/  HFMA2 R26, -RZ, RZ, -0.0 , 0 ;  /* 0x80000000ff1a7431 */ /* 0x000fe200000001ff */
[----:B-1----:R-:W-:-:S04]  /*5710*/  MOV R27, 0x80000000 ;  /* 0x80000000001b7802 */ /* 0x002fc80000000f00 */
[----:B------:R1:W5:Y:S03]  /*5720*/  SYNCS.PHASECHK.TRANS64.TRYWAIT P0, [R0+URZ+0x31830], R27 ;  /* 0x0318301b000075a7 */ /* 0x00036600080011ff */
[----:B-----5:R-:W-:Y:S05]  /*5730*/  @!P0 NANOSLEEP.SYNCS 0x989680 ;  /* 0x009896800000895d */ /* 0x020fea0003900000 */
[----:B------:R-:W5:Y:S02]  /*5740*/  @!P0 SYNCS.PHASECHK.TRANS64 P0, [R0+URZ+0x31830], R27 ;  /* 0x0318301b000085a7 */ /* 0x000f6400080010ff */
[----:B-----5:R-:W-:Y:S05]  /*5750*/  @!P0 BRA `(.L_x_35) ;  /* 0xfffffffc00e88947 */ /* 0x020fea000383ffff */
[----:B------:R-:W-:Y:S05]  /*5760*/  BRA `(.L_x_88) ;  /* 0xffffffd000f87947 */ /* 0x000fea000383ffff */
.L_x_36:
[----:B------:R-:W-:Y:S01]  /*5770*/  HFMA2 R26, -RZ, RZ, -0.0 , 0 ;  /* 0x80000000ff1a7431 */ /* 0x000fe200000001ff */
[----:B-1----:R-:W-:-:S04]  /*5780*/  MOV R27, 0x80000000 ;  /* 0x80000000001b7802 */ /* 0x002fc80000000f00 */
[----:B------:R1:W5:Y:S03]  /*5790*/  SYNCS.PHASECHK.TRANS64.TRYWAIT P0, [R0+URZ+0x31838], R27 ;  /* 0x0318381b000075a7 */ /* 0x00036600080011ff */
[----:B-----5:R-:W-:Y:S05]  /*57a0*/  @!P0 NANOSLEEP.SYNCS 0x989680 ;  /* 0x009896800000895d */ /* 0x020fea0003900000 */
[----:B------:R-:W5:Y:S02]  /*57b0*/  @!P0 SYNCS.PHASECHK.TRANS64 P0, [R0+URZ+0x31838], R27 ;  /* 0x0318381b000085a7 */ /* 0x000f6400080010ff */
[----:B-----5:R-:W-:Y:S05]  /*57c0*/  @!P0 BRA `(.L_x_36) ;  /* 0xfffffffc00e88947 */ /* 0x020fea000383ffff */
[----:B------:R-:W-:Y:S05]  /*57d0*/  BRA `(.L_x_89) ;  /* 0xffffffd400287947 */ /* 0x000fea000383ffff */
.L_x_37:
[----:B-1----:R1:W5:Y:S02]  /*57e0*/  SYNCS.PHASECHK.TRANS64.TRYWAIT P0, [R0+URZ+0x31820], RZ ;  /* 0x031820ff000075a7 */ /* 0x00236400080011ff */
[----:B-----5:R-:W-:Y:S05]  /*57f0*/  @!P0 NANOSLEEP.SYNCS 0x989680 ;  /* 0x009896800000895d */ /* 0x020fea0003900000 */
[----:B------:R-:W5:Y:S02]  /*5800*/  @!P0 SYNCS.PHASECHK.TRANS64 P0, [R0+URZ+0x31820], RZ ;  /* 0x031820ff000085a7 */ /* 0x000f6400080010ff */
[----:B-----5:R-:W-:Y:S05]  /*5810*/  @!P0 BRA `(.L_x_37) ;  /* 0xfffffffc00f08947 */ /* 0x020fea000383ffff */
[----:B------:R-:W-:Y:S05]  /*5820*/  BRA `(.L_x_90) ;  /* 0xffffffd400607947 */ /* 0x000fea000383ffff */
.L_x_38:
[----:B-1----:R1:W5:Y:S02]  /*5830*/  SYNCS.PHASECHK.TRANS64.TRYWAIT P0, [R0+URZ+0x31828], RZ ;  /* 0x031828ff000075a7 */ /* 0x00236400080011ff */
[----:B-----5:R-:W-:Y:S05]  /*5840*/  @!P0 NANOSLEEP.SYNCS 0x989680 ;  /* 0x009896800000895d */ /* 0x020fea0003900000 */
[----:B------:R-:W5:Y:S02]  /*5850*/  @!P0 SYNCS.PHASECHK.TRANS64 P0, [R0+URZ+0x31828], RZ ;  /* 0x031828ff000085a7 */ /* 0x000f6400080010ff */
[----:B-----5:R-:W-:Y:S05]  /*5860*/  @!P0 BRA `(.L_x_38) ;  /* 0xfffffffc00f08947 */ /* 0x020fea000383ffff */
[----:B------:R-:W-:Y:S05]  /*5870*/  BRA `(.L_x_91) ;  /* 0xffffffd400d07947 */ /* 0x000fea000383ffff */
.L_x_39:
[----:B-1----:R1:W5:Y:S02]  /*5880*/  SYNCS.PHASECHK.TRANS64.TRYWAIT P0, [R0+URZ+0x31830], RZ ;  /* 0x031830ff000075a7 */ /* 0x00236400080011ff */
[----:B-----5:R-:W-:Y:S05]  /*5890*/  @!P0 NANOSLEEP.SYNCS 0x989680 ;  /* 0x009896800000895d */ /* 0x020fea0003900000 */
[----:B------:R-:W5:Y:S02]  /*58a0*/  @!P0 SYNCS.PHASECHK.TRANS64 P0, [R0+URZ+0x31830], RZ ;  /* 0x031830ff000085a7 */ /* 0x000f6400080010ff */
[----:B-----5:R-:W-:Y:S05]  /*58b0*/  @!P0 BRA `(.L_x_39) ;  /* 0xfffffffc00f08947 */ /* 0x020fea000383ffff */
[----:B------:R-:W-:Y:S05]  /*58c0*/  BRA `(.L_x_92) ;  /* 0xffffffd800087947 */ /* 0x000fea000383ffff */
.L_x_40:
[----:B-1----:R1:W5:Y:S02]  /*58d0*/  SYNCS.PHASECHK.TRANS64.TRYWAIT P0, [R0+URZ+0x31838], RZ ;  /* 0x031838ff000075a7 */ /* 0x00236400080011ff */
[----:B-----5:R-:W-:Y:S05]  /*58e0*/  @!P0 NANOSLEEP.SYNCS 0x989680 ;  /* 0x009896800000895d */ /* 0x020fea0003900000 */
[----:B------:R-:W5:Y:S02]  /*58f0*/  @!P0 SYNCS.PHASECHK.TRANS64 P0, [R0+URZ+0x31838], RZ ;  /* 0x031838ff000085a7 */ /* 0x000f6400080010ff */
[----:B-----5:R-:W-:Y:S05]  /*5900*/  @!P0 BRA `(.L_x_40) ;  /* 0xfffffffc00f08947 */ /* 0x020fea000383ffff */
[----:B------:R-:W-:Y:S05]  /*5910*/  BRA `(.L_x_93) ;  /* 0xffffffd800407947 */ /* 0x000fea000383ffff */
.L_x_44:
[----:B------:R-:W-:-:S07]  /*5920*/  MOV R4, R5 ;  /* 0x0000000500047202 */ /* 0x000fce0000000f00 */
.L_x_94:
[----:B-1----:R1:W2:Y:S02]  /*5930*/  SYNCS.PHASECHK.TRANS64.TRYWAIT P2, [R2+URZ+0x31860], R5 ;  /* 0x03186005020075a7 */ /* 0x0022a400080411ff */
[----:B--2---:R-:W-:Y:S05]  /*5940*/  @!P2 NANOSLEEP.SYNCS 0x989680 ;  /* 0x009896800000a95d */ /* 0x004fea0003900000 */
[----:B------:R-:W2:Y:S02]  /*5950*/  @!P2 SYNCS.PHASECHK.TRANS64 P2, [R2+URZ+0x31860], R5 ;  /* 0x031860050200a5a7 */ /* 0x000ea400080410ff */
[----:B--2---:R-:W-:Y:S05]  /*5960*/  @!P2 BRA `(.L_x_94) ;  /* 0xfffffffc00f0a947 */ /* 0x004fea000383ffff */
[----:B------:R-:W-:Y:S05]  /*5970*/  BRA `(.L_x_95) ;  /* 0xffffffdc00487947 */ /* 0x000fea000383ffff */
        .weak           $__internal_0_$__cuda_sm10x_tcgen05_guardrail_trap_col_being_dealloced_not_returned_by_alloc
        .type           $__internal_0_$__cuda_sm10x_tcgen05_guardrail_trap_col_being_dealloced_not_returned_by_alloc,@function
        .size           $__internal_0_$__cuda_sm10x_tcgen05_guardrail_trap_col_being_dealloced_not_returned_by_alloc,($__internal_1_$__cuda_sm10x_tcgen05_guardrail_trap_phase_invalid_during_alloc - $__internal_0_$__cuda_sm10x_tcgen05_guardrail_trap_col_being_dealloced_not_returned_by_alloc)
$__internal_0_$__cuda_sm10x_tcgen05_guardrail_trap_col_being_dealloced_not_returned_by_alloc:
[----:B------:R-:W-:Y:S05]  /*5980*/  BPT.TRAP 0x1 ;  /* 0x000000040000795c */ /* 0x000fea0000300000 */
[----:B------:R-:W-:-:S04]  /*5990*/  HFMA2 R3, -RZ, RZ, 0, 0 ;  /* 0x00000000ff037431 */ /* 0x000fc800000001ff */
[----:B------:R-:W-:Y:S05]  /*59a0*/  RET.REL.NODEC R2 `(_ZN9deep_gemm24sm100_fp8_gemm_1d1d_implILN4cute4UMMA5MajorE0ELS3_0ELj0ELj7168ELj2048ELj128ELj224ELj128ELj1ELj128ELj128ELj64ELj4ELj128ELj128ELj1ELb0ELj147ELNS_8GemmTypeE0ELb0EN7cutlass10bfloat16_tENS_16EpilogueIdentityEEEvPijjj14CUtensorMap_stS9_S9_S9_S9_) ;  /* 0xffffffa402947950 */ /* 0x000fea0003c3ffff */
        .weak           $__internal_1_$__cuda_sm10x_tcgen05_guardrail_trap_phase_invalid_during_alloc
        .type           $__internal_1_$__cuda_sm10x_tcgen05_guardrail_trap_phase_invalid_during_alloc,@function
        .size           $__internal_1_$__cuda_sm10x_tcgen05_guardrail_trap_phase_invalid_during_alloc,($__internal_2_$__cuda_sm10x_tcgen05_guardrail_trap_unallocated_columns_being_dealloced - $__internal_1_$__cuda_sm10x_tcgen05_guardrail_trap_phase_invalid_during_alloc)
$__internal_1_$__cuda_sm10x_tcgen05_guardrail_trap_phase_invalid_during_alloc:
[----:B------:R-:W-:Y:S05]  /*59b0*/  BPT.TRAP 0x1 ;  /* 0x000000040000795c */ /* 0x000fea0000300000 */
[----:B------:R-:W-:-:S04]  /*59c0*/  MOV R5, 0x0 ;  /* 0x0000000000057802 */ /* 0x000fc80000000f00 */
[----:B------:R-:W-:Y:S05]  /*59d0*/  RET.REL.NODEC R4 `(_ZN9deep_gemm24sm100_fp8_gemm_1d1d_implILN4cute4UMMA5MajorE0ELS3_0ELj0ELj7168ELj2048ELj128ELj224ELj128ELj1ELj128ELj128ELj64ELj4ELj128ELj128ELj1ELb0ELj147ELNS_8GemmTypeE0ELb0EN7cutlass10bfloat16_tENS_16EpilogueIdentityEEEvPijjj14CUtensorMap_stS9_S9_S9_S9_) ;  /* 0xffffffa404887950 */ /* 0x000fea0003c3ffff */
        .weak           $__internal_2_$__cuda_sm10x_tcgen05_guardrail_trap_unallocated_columns_being_dealloced
        .type           $__internal_2_$__cuda_sm10x_tcgen05_guardrail_trap_unallocated_columns_being_dealloced,@function
        .size           $__internal_2_$__cuda_sm10x_tcgen05_guardrail_trap_unallocated_columns_being_dealloced,($__internal_3_$__cuda_sm20_div_u16 - $__internal_2_$__cuda_sm10x_tcgen05_guardrail_trap_unallocated_columns_being_dealloced)
$__internal_2_$__cuda_sm10x_tcgen05_guardrail_trap_unallocated_columns_being_dealloced:
[----:B------:R-:W-:Y:S05]  /*59e0*/  BPT.TRAP 0x1 ;  /* 0x000000040000795c */ /* 0x000fea0000300000 */
[----:B------:R-:W-:-:S04]  /*59f0*/  HFMA2 R3, -RZ, RZ, 0, 0 ;  /* 0x00000000ff037431 */ /* 0x000fc800000001ff */
[----:B------:R-:W-:Y:S05]  /*5a00*/  RET.REL.NODEC R2 `(_ZN9deep_gemm24sm100_fp8_gemm_1d1d_implILN4cute4UMMA5MajorE0ELS3_0ELj0ELj7168ELj2048ELj128ELj224ELj128ELj1ELj128ELj128ELj64ELj4ELj128ELj128ELj1ELb0ELj147ELNS_8GemmTypeE0ELb0EN7cutlass10bfloat16_tENS_16EpilogueIdentityEEEvPijjj14CUtensorMap_stS9_S9_S9_S9_) ;  /* 0xffffffa4027c7950 */ /* 0x000fea0003c3ffff */
        .weak           $__internal_3_$__cuda_sm20_div_u16
        .type           $__internal_3_$__cuda_sm20_div_u16,@function
        .size           $__internal_3_$__cuda_sm20_div_u16,(.L_x_100 - $__internal_3_$__cuda_sm20_div_u16)
$__internal_3_$__cuda_sm20_div_u16:
[----:B------:R-:W1:Y:S01]  /*5a10*/  I2F.U16 R10, R35 ;  /* 0x00000023000a7306 */ /* 0x000e620000101000 */
[----:B------:R-:W-:-:S07]  /*5a20*/  IMAD.MOV.U32 R7, RZ, RZ, 0x4b800000 ;  /* 0x4b800000ff077424 */ /* 0x000fce00078e00ff */
[----:B------:R-:W-:Y:S01]  /*5a30*/  I2F.U16.RZ R11, R38 ;  /* 0x00000026000b7306 */ /* 0x000fe2000010d000 */
[C---:B-1----:R-:W-:Y:S02]  /*5a40*/  FSETP.GEU.AND P1, PT, |R10|.reuse, 1.175494350822287508e-38, PT ;  /* 0x008000000a00780b */ /* 0x042fe40003f2e200 */
[----:B------:R-:W-:Y:S02]  /*5a50*/  FSETP.GT.AND P2, PT, |R10|, 8.50705917302346158658e+37, PT ;  /* 0x7e8000000a00780b */ /* 0x000fe40003f44200 */
[----:B------:R-:W-:Y:S02]  /*5a60*/  FSEL R7, R7, 1, !P1 ;  /* 0x3f80000007077808 */ /* 0x000fe40004800000 */
[----:B------:R-:W-:Y:S02]  /*5a70*/  ISETP.NE.U32.AND P1, PT, R35, RZ, PT ;  /* 0x000000ff2300720c */ /* 0x000fe40003f25070 */
[----:B------:R-:W-:-:S05]  /*5a80*/  FSEL R7, R7, 0.25, !P2 ;  /* 0x3e80000007077808 */ /* 0x000fca0005000000 */
[----:B------:R-:W-:-:S06]  /*5a90*/  FMUL R10, R10, R7 ;  /* 0x000000070a0a7220 */ /* 0x000fcc0000400000 */
[----:B------:R-:W1:Y:S02]  /*5aa0*/  MUFU.RCP R10, R10 ;  /* 0x0000000a000a7308 */ /* 0x000e640000001000 */
[----:B-1----:R-:W-:Y:S01]  /*5ab0*/  FMUL R12, R7, R10 ;  /* 0x0000000a070c7220 */ /* 0x002fe20000400000 */
[----:B------:R-:W-:-:S03]  /*5ac0*/  IMAD.MOV.U32 R7, RZ, RZ, 0x0 ;  /* 0x00000000ff077424 */ /* 0x000fc600078e00ff */
[----:B------:R-:W-:-:S04]  /*5ad0*/  VIADD R12, R12, 0x2 ;  /* 0x000000020c0c7836 */ /* 0x000fc80000000000 */
[----:B------:R-:W-:-:S04]  /*5ae0*/  FMUL.RZ R11, R11, R12 ;  /* 0x0000000c0b0b7220 */ /* 0x000fc8000040c000 */
[----:B------:R-:W1:Y:S02]  /*5af0*/  F2I.U32.TRUNC.NTZ R36, R11 ;  /* 0x0000000b00247305 */ /* 0x000e64000020f000 */
[----:B-1----:R-:W-:Y:S02]  /*5b00*/  LOP3.LUT R36, R36, 0xffff, RZ, 0xc0, !PT ;  /* 0x0000ffff24247812 */ /* 0x002fe400078ec0ff */
[----:B------:R-:W-:Y:S01]  /*5b10*/  @!P1 MOV R36, 0xffffffff ;  /* 0xffffffff00249802 */ /* 0x000fe20000000f00 */
[----:B------:R-:W-:Y:S06]  /*5b20*/  RET.REL.NODEC R6 `(_ZN9deep_gemm24sm100_fp8_gemm_1d1d_implILN4cute4UMMA5MajorE0ELS3_0ELj0ELj7168ELj2048ELj128ELj224ELj128ELj1ELj128ELj128ELj64ELj4ELj128ELj128ELj1ELb0ELj147ELNS_8GemmTypeE0ELb0EN7cutlass10bfloat16_tENS_16EpilogueIdentityEEEvPijjj14CUtensorMap_stS9_S9_S9_S9_) ;  /* 0xffffffa406347950 */ /* 0x000fec0003c3ffff */
.L_x_96:
[----:B------:R-:W-:-:S00]  /*5b30*/  BRA `(.L_x_96) ;  /* 0xfffffffc00fc7947 */ /* 0x000fc0000383ffff */
[----:B------:R-:W-:-:S00]  /*5b40*/  NOP ;  /* 0x0000000000007918 */ /* 0x000fc00000000000 */
        /* <DEDUP_REMOVED lines=11> */
.L_x_100:


//--------------------- .nv.shared._ZN9deep_gemm24sm100_fp8_gemm_1d1d_implILN4cute4UMMA5MajorE0ELS3_0ELj0ELj7168ELj2048ELj128ELj224ELj128ELj1ELj128ELj128ELj64ELj4ELj128ELj128ELj1ELb0ELj147ELNS_8GemmTypeE0ELb0EN7cutlass10bfloat16_tENS_16EpilogueIdentityEEEvPijjj14CUtensorMap_stS9_S9_S9_S9_ --------------------------
	.section	.nv.shared._ZN9deep_gemm24sm100_fp8_gemm_1d1d_implILN4cute4UMMA5MajorE0ELS3_0ELj0ELj7168ELj2048ELj128ELj224ELj128ELj1ELj128ELj128ELj64ELj4ELj128ELj128ELj1ELb0ELj147ELNS_8GemmTypeE0ELb0EN7cutlass10bfloat16_tENS_16EpilogueIdentityEEEvPijjj14CUtensorMap_stS9_S9_S9_S9_,"aw",@nobits
	.sectionflags	@""
	.align	1024
	.zero		1024


//--------------------- .nv.shared.reserved.0     --------------------------
	.section	.nv.shared.reserved.0,"aw",@nobits
	.align	8
	.weak		__nv_reservedSMEM_offset_0_alias
	.size		__nv_reservedSMEM_offset_0_alias, 0, 64
	.other		__nv_reservedSMEM_offset_0_alias,@"STO_CUDA_RESERVED_SHARED STV_DEFAULT"
__nv_reservedSMEM_offset_0_alias:
	.zero		0
.nv.shared.reserved.0:
	.zero		64
	.weak		__nv_reservedSMEM_allocation_phase
	.type		__nv_reservedSMEM_allocation_phase,@object
	.size		__nv_reservedSMEM_allocation_phase,(.L_0 - __nv_reservedSMEM_allocation_phase)
__nv_reservedSMEM_allocation_phase:
	.zero		1
.L_0:
	.zero		7
	.weak		__nv_reservedSMEM_devtool_atexit_pc
	.type		__nv_reservedSMEM_devtool_atexit_pc,@object
	.size		__nv_reservedSMEM_devtool_atexit_pc,(__nv_reservedSMEM_allocation_mask - __nv_reservedSMEM_devtool_atexit_pc)
__nv_reservedSMEM_devtool_atexit_pc:
	.zero		8
	.weak		__nv_reservedSMEM_allocation_mask
	.type		__nv_reservedSMEM_allocation_mask,@object
	.size		__nv_reservedSMEM_allocation_mask,(.L_2 - __nv_reservedSMEM_allocation_mask)
__nv_reservedSMEM_allocation_mask:
	.zero		4
.L_2:


//--------------------- .nv.global                --------------------------
	.section	.nv.global,"aw",@nobits
.nv.global:
	.type		_ZN47_INTERNAL_bb6b92fb_9_kernel_cu_1696854f_28984564cute1_E,@object
	.size		_ZN47_INTERNAL_bb6b92fb_9_kernel_cu_1696854f_28984564cute1_E,(_ZN47_INTERNAL_bb6b92fb_9_kernel_cu_1696854f_28984564cuda3std3__45__cpo6cbeginE - _ZN47_INTERNAL_bb6b92fb_9_kernel_cu_1696854f_28984564cute1_E)
_ZN47_INTERNAL_bb6b92fb_9_kernel_cu_1696854f_28984564cute1_E:
	.zero		1
	.type		_ZN47_INTERNAL_bb6b92fb_9_kernel_cu_1696854f_28984564cuda3std3__45__cpo6cbeginE,@object
	.size		_ZN47_INTERNAL_bb6b92fb_9_kernel_cu_1696854f_28984564cuda3std3__45__cpo6cbeginE,(_ZN47_INTERNAL_bb6b92fb_9_kernel_cu_1696854f_28984564cuda3std3__48in_placeE - _ZN47_INTERNAL_bb6b92fb_9_kernel_cu_1696854f_28984564cuda3std3__45__cpo6cbeginE)
_ZN47_INTERNAL_bb6b92fb_9_kernel_cu_1696854f_28984564cuda3std3__45__cpo6cbeginE:
	.zero		1
	.type		_ZN47_INTERNAL_bb6b92fb_9_kernel_cu_1696854f_28984564cuda3std3__48in_placeE,@object
	.size		_ZN47_INTERNAL_bb6b92fb_9_kernel_cu_1696854f_28984564cuda3std3__48in_placeE,(_ZN47_INTERNAL_bb6b92fb_9_kernel_cu_1696854f_28984564cuda3std6ranges3__45__cpo9iter_moveE - _ZN47_INTERNAL_bb6b92fb_9_kernel_cu_1696854f_28984564cuda3std3__48in_placeE)
_ZN47_INTERNAL_bb6b92fb_9_kernel_cu_1696854f_28984564cuda3std3__48in_placeE:
	.zero		1
	.type		_ZN47_INTERNAL_bb6b92fb_9_kernel_cu_1696854f_28984564cuda3std6ranges3__45__cpo9iter_moveE,@object
	.size		_ZN47_INTERNAL_bb6b92fb_9_kernel_cu_1696854f_28984564cuda3std6ranges3__45__cpo9iter_moveE,(_ZN47_INTERNAL_bb6b92fb_9_kernel_cu_1696854f_28984564cuda3std3__45__cpo5beginE - _ZN47_INTERNAL_bb6b92fb_9_kernel_cu_1696854f_28984564cuda3std6ranges3__45__cpo9iter_moveE)
_ZN47_INTERNAL_bb6b92fb_9_kernel_cu_1696854f_28984564cuda3std6ranges3__45__cpo9iter_moveE:
	.zero		1
	.type		_ZN47_INTERNAL_bb6b92fb_9_kernel_cu_1696854f_28984564cuda3std3__45__cpo5beginE,@object
	.size		_ZN47_INTERNAL_bb6b92fb_9_kernel_cu_1696854f_28984564cuda3std3__45__cpo5beginE,(_ZN47_INTERNAL_bb6b92fb_9_kernel_cu_1696854f_28984564cuda3std3__449_GLOBAL__N__bb6b92fb_9_kernel_cu_1696854f_28984566ignoreE - _ZN47_INTERNAL_bb6b92fb_9_kernel_cu_1696854f_28984564cuda3std3__45__cpo5beginE)
_ZN47_INTERNAL_bb6b92fb_9_kernel_cu_1696854f_28984564cuda3std3__45__cpo5beginE:
	.zero		1
	.type		_ZN47_INTERNAL_bb6b92fb_9_kernel_cu_1696854f_28984564cuda3std3__449_GLOBAL__N__bb6b92fb_9_kernel_cu_1696854f_28984566ignoreE,@object
	.size		_ZN47_INTERNAL_bb6b92fb_9_kernel_cu_1696854f_28984564cuda3std3__449_GLOBAL__N__bb6b92fb_9_kernel_cu_1696854f_28984566ignoreE,(_ZN47_INTERNAL_bb6b92fb_9_kernel_cu_1696854f_28984564cute7productE - _ZN47_INTERNAL_bb6b92fb_9_kernel_cu_1696854f_28984564cuda3std3__449_GLOBAL__N__bb6b92fb_9_kernel_cu_1696854f_28984566ignoreE)
_ZN47_INTERNAL_bb6b92fb_9_kernel_cu_1696854f_28984564cuda3std3__449_GLOBAL__N__bb6b92fb_9_kernel_cu_1696854f_28984566ignoreE:
	.zero		1
	.type		_ZN47_INTERNAL_bb6b92fb_9_kernel_cu_1696854f_28984564cute7productE,@object
	.size		_ZN47_INTERNAL_bb6b92fb_9_kernel_cu_1696854f_28984564cute7productE,(_ZN47_INTERNAL_bb6b92fb_9_kernel_cu_1696854f_28984564cuda3std3__45__cpo3endE - _ZN47_INTERNAL_bb6b92fb_9_kernel_cu_1696854f_28984564cute7productE)
_ZN47_INTERNAL_bb6b92fb_9_kernel_cu_1696854f_28984564cute7productE:
	.zero		1
	.type		_ZN47_INTERNAL_bb6b92fb_9_kernel_cu_1696854f_28984564cuda3std3__45__cpo3endE,@object
	.size		_ZN47_INTERNAL_bb6b92fb_9_kernel_cu_1696854f_28984564cuda3std3__45__cpo3endE,(_ZN47_INTERNAL_bb6b92fb_9_kernel_cu_1696854f_28984564cuda3std3__419piecewise_constructE - _ZN47_INTERNAL_bb6b92fb_9_kernel_cu_1696854f_28984564cuda3std3__45__cpo3endE)
_ZN47_INTERNAL_bb6b92fb_9_kernel_cu_1696854f_28984564cuda3std3__45__cpo3endE:
	.zero		1
	.type		_ZN47_INTERNAL_bb6b92fb_9_kernel_cu_1696854f_28984564cuda3std3__419piecewise_constructE,@object
	.size		_ZN47_INTERNAL_bb6b92fb_9_kernel_cu_1696854f_28984564cuda3std3__419piecewise_constructE,(_ZN47_INTERNAL_bb6b92fb_9_kernel_cu_1696854f_28984564cuda3std3__45__cpo4cendE - _ZN47_INTERNAL_bb6b92fb_9_kernel_cu_1696854f_28984564cuda3std3__419piecewise_constructE)
_ZN47_INTERNAL_bb6b92fb_9_kernel_cu_1696854f_28984564cuda3std3__419piecewise_constructE:
	.zero		1
	.type		_ZN47_INTERNAL_bb6b92fb_9_kernel_cu_1696854f_28984564cuda3std3__45__cpo4cendE,@object
	.size		_ZN47_INTERNAL_bb6b92fb_9_kernel_cu_1696854f_28984564cuda3std3__45__cpo4cendE,(_ZN47_INTERNAL_bb6b92fb_9_kernel_cu_1696854f_28984564cuda3std6ranges3__45__cpo4swapE - _ZN47_INTERNAL_bb6b92fb_9_kernel_cu_1696854f_28984564cuda3std3__45__cpo4cendE)
_ZN47_INTERNAL_bb6b92fb_9_kernel_cu_1696854f_28984564cuda3std3__45__cpo4cendE:
	.zero		1
	.type		_ZN47_INTERNAL_bb6b92fb_9_kernel_cu_1696854f_28984564cuda3std6ranges3__45__cpo4swapE,@object
	.size		_ZN47_INTERNAL_bb6b92fb_9_kernel_cu_1696854f_28984564cuda3std6ranges3__45__cpo4swapE,(.L_10 - _ZN47_INTERNAL_bb6b92fb_9_kernel_cu_1696854f_28984564cuda3std6ranges3__45__cpo4swapE)
_ZN47_INTERNAL_bb6b92fb_9_kernel_cu_1696854f_28984564cuda3std6ranges3__45__cpo4swapE:
	.zero		1
.L_10:


//--------------------- .nv.constant0._ZN9deep_gemm24sm100_fp8_gemm_1d1d_implILN4cute4UMMA5MajorE0ELS3_0ELj0ELj7168ELj2048ELj128ELj224ELj128ELj1ELj128ELj128ELj64ELj4ELj128ELj128ELj1ELb0ELj147ELNS_8GemmTypeE0ELb0EN7cutlass10bfloat16_tENS_16EpilogueIdentityEEEvPijjj14CUtensorMap_stS9_S9_S9_S9_ --------------------------
	.section	.nv.constant0._ZN9deep_gemm24sm100_fp8_gemm_1d1d_implILN4cute4UMMA5MajorE0ELS3_0ELj0ELj7168ELj2048ELj128ELj224ELj128ELj1ELj128ELj128ELj64ELj4ELj128ELj128ELj1ELb0ELj147ELNS_8GemmTypeE0ELb0EN7cutlass10bfloat16_tENS_16EpilogueIdentityEEEvPijjj14CUtensorMap_stS9_S9_S9_S9_,"a",@progbits
	.sectionflags	@""
	.align	4
.nv.constant0._ZN9deep_gemm24sm100_fp8_gemm_1d1d_implILN4cute4UMMA5MajorE0ELS3_0ELj0ELj7168ELj2048ELj128ELj224ELj128ELj1ELj128ELj128ELj64ELj4ELj128ELj128ELj1ELb0ELj147ELNS_8GemmTypeE0ELb0EN7cutlass10bfloat16_tENS_16EpilogueIdentityEEEvPijjj14CUtensorMap_stS9_S9_S9_S9_:
	.zero		1600


//--------------------- SYMBOLS --------------------------

	.type		.nv.reservedSmem.offset0,@object
	.size		.nv.reservedSmem.offset0,0x4
	.type		.nv.reservedSmem.cap,@object
	.size		.nv.reservedSmem.cap,0x4
